// auto-generated by cutlass_sweep.gemm — config: {"arch": "sm_90", "cluster_m": 1, "cluster_n": 1, "dtype": "e5m2", "stages": 4, "tile_k": 128, "tile_m": 128, "tile_n": 128}
#include "cutlass/cutlass.h"
#include "cutlass/gemm/collective/collective_builder.hpp"
#include "cutlass/gemm/device/gemm_universal_adapter.h"
#include "cutlass/gemm/kernel/gemm_universal.hpp"
#include "cutlass/epilogue/collective/collective_builder.hpp"

using ElemA = cutlass::float_e5m2_t;
using ElemB = cutlass::float_e5m2_t;
using ElemCD = cutlass::float_e5m2_t;
using Acc  = float;
using TileShape    = cute::Shape<cute::_128, cute::_128, cute::_128>;
using ClusterShape = cute::Shape<cute::_1, cute::_1, cute::_1>;

using CollectiveEpilogue = typename cutlass::epilogue::collective::CollectiveBuilder<
    cutlass::arch::Sm90, cutlass::arch::OpClassTensorOp,
    TileShape, ClusterShape,
    cutlass::epilogue::collective::EpilogueTileAuto,
    Acc, Acc,
    ElemCD, cutlass::layout::RowMajor, 128 / cutlass::sizeof_bits<ElemCD>::value,
    ElemCD, cutlass::layout::RowMajor, 128 / cutlass::sizeof_bits<ElemCD>::value,
    cutlass::epilogue::collective::EpilogueScheduleAuto
  >::CollectiveOp;

using CollectiveMainloop = typename cutlass::gemm::collective::CollectiveBuilder<
    cutlass::arch::Sm90, cutlass::arch::OpClassTensorOp,
    ElemA, cutlass::layout::RowMajor, 128 / cutlass::sizeof_bits<ElemA>::value,
    ElemB, cutlass::layout::ColumnMajor, 128 / cutlass::sizeof_bits<ElemB>::value,
    Acc,
    TileShape, ClusterShape,
    cutlass::gemm::collective::StageCount<4>,
    cutlass::gemm::collective::KernelScheduleAuto
  >::CollectiveOp;

using GemmKernel = cutlass::gemm::kernel::GemmUniversal<
    cute::Shape<int,int,int,int>,
    CollectiveMainloop,
    CollectiveEpilogue
>;
using Gemm = cutlass::gemm::device::GemmUniversalAdapter<GemmKernel>;

// Force the device kernel symbol into the cubin without needing a host main.
auto* _anchor = &cutlass::device_kernel<GemmKernel>;


// ===== COMPILED SASS (sm_90a) =====

	.target	sm_90a

	.elftype	@"ET_EXEC"


//--------------------- .note.nv.tkinfo           --------------------------
	.section	.note.nv.tkinfo,"",@"SHT_NOTE"
	.sectionflags	@"SHF_NOTE_NV_TKINFO"
	.tkinfo
        /*0018*/ 	.word	0x00000002
        /*0030*/ 	.string	""
        /*0030*/ 	.string	"ptxas"
        /*0030*/ 	.string	"Cuda compilation tools, release 13.0, V13.0.88"
        /*0030*/ 	.string	"Build cuda_13.0.r13.0/compiler.36424714_0"
        /*0030*/ 	.string	"-arch sm_90a -m 64 "



//--------------------- .note.nv.cuinfo           --------------------------
	.section	.note.nv.cuinfo,"",@"SHT_NOTE"
	.sectionflags	@"SHF_NOTE_NV_CUINFO"
        /*0018*/ 	.short	0x0002
        /*001a*/ 	.short	0x005a
        /*001c*/ 	.short	0x0082
	.zero		2


//--------------------- .nv.info                  --------------------------
	.section	.nv.info,"",@"SHT_CUDA_INFO"
	.align	4


	//----- nvinfo : EIATTR_REGCOUNT
	.align		4
        /*0000*/ 	.byte	0x04, 0x2f
        /*0002*/ 	.short	(.L_12 - .L_11)
	.align		4
.L_11:
        /*0004*/ 	.word	index@(_ZN7cutlass13device_kernelINS_4gemm6kernel13GemmUniversalIN4cute5tupleIJiiiiEEENS1_10collective13CollectiveMmaINS1_37MainloopSm90TmaGmmaWarpSpecializedFP8ILi4ENS5_IJNS4_1CILi1EEESB_SB_EEENS1_35KernelTmaWarpSpecializedCooperativeEEENS5_IJNSA_ILi128EEESF_SF_EEENS_12float_e5m2_tENS5_IJlSB_lEEESH_SI_NS4_8TiledMMAINS4_8MMA_AtomIJNS4_4SM904GMMA31MMA_64x128x32_F32E5M2E5M2_SS_TNILNSM_7ScaleInE1ELSO_1EEEEEENS4_6LayoutINS5_IJNSA_ILi2EEESB_SB_EEENS5_IJSB_NSA_ILi0EEESU_EEEEENS5_IJNS4_10UnderscoreESX_SX_EEEEENS4_13SM90_TMA_LOADENS4_14ComposedLayoutINS4_7SwizzleILi3ELi4ELi3EEENS4_18smem_ptr_flag_bitsILi8EEENSR_INS5_IJNSA_ILi8EEESF_EEENS5_IJSF_SB_EEEEEEEvNS4_8identityES10_S1A_vS1B_EENS_8epilogue10collective6detail29Sm90TmaWarpSpecializedAdapterINS1E_15DefaultEpilogueISH_SI_SI_NS1D_6thread17LinearCombinationISH_Li1EffLNS1I_9ScaleType4KindE0ELNS_15FloatRoundStyleE2ESH_EENS1_15EpilogueDefaultEEEEEvvEEEEvNT_6ParamsE)
        /*0008*/ 	.word	0x000000a8


	//----- nvinfo : EIATTR_FRAME_SIZE
	.align		4
.L_12:
        /*000c*/ 	.byte	0x04, 0x11
        /*000e*/ 	.short	(.L_14 - .L_13)
	.align		4
.L_13:
        /*0010*/ 	.word	index@(_ZN7cutlass13device_kernelINS_4gemm6kernel13GemmUniversalIN4cute5tupleIJiiiiEEENS1_10collective13CollectiveMmaINS1_37MainloopSm90TmaGmmaWarpSpecializedFP8ILi4ENS5_IJNS4_1CILi1EEESB_SB_EEENS1_35KernelTmaWarpSpecializedCooperativeEEENS5_IJNSA_ILi128EEESF_SF_EEENS_12float_e5m2_tENS5_IJlSB_lEEESH_SI_NS4_8TiledMMAINS4_8MMA_AtomIJNS4_4SM904GMMA31MMA_64x128x32_F32E5M2E5M2_SS_TNILNSM_7ScaleInE1ELSO_1EEEEEENS4_6LayoutINS5_IJNSA_ILi2EEESB_SB_EEENS5_IJSB_NSA_ILi0EEESU_EEEEENS5_IJNS4_10UnderscoreESX_SX_EEEEENS4_13SM90_TMA_LOADENS4_14ComposedLayoutINS4_7SwizzleILi3ELi4ELi3EEENS4_18smem_ptr_flag_bitsILi8EEENSR_INS5_IJNSA_ILi8EEESF_EEENS5_IJSF_SB_EEEEEEEvNS4_8identityES10_S1A_vS1B_EENS_8epilogue10collective6detail29Sm90TmaWarpSpecializedAdapterINS1E_15DefaultEpilogueISH_SI_SI_NS1D_6thread17LinearCombinationISH_Li1EffLNS1I_9ScaleType4KindE0ELNS_15FloatRoundStyleE2ESH_EENS1_15EpilogueDefaultEEEEEvvEEEEvNT_6ParamsE)
        /*0014*/ 	.word	0x00000000


	//----- nvinfo : EIATTR_MIN_STACK_SIZE
	.align		4
.L_14:
        /*0018*/ 	.byte	0x04, 0x12
        /*001a*/ 	.short	(.L_16 - .L_15)
	.align		4
.L_15:
        /*001c*/ 	.word	index@(_ZN7cutlass13device_kernelINS_4gemm6kernel13GemmUniversalIN4cute5tupleIJiiiiEEENS1_10collective13CollectiveMmaINS1_37MainloopSm90TmaGmmaWarpSpecializedFP8ILi4ENS5_IJNS4_1CILi1EEESB_SB_EEENS1_35KernelTmaWarpSpecializedCooperativeEEENS5_IJNSA_ILi128EEESF_SF_EEENS_12float_e5m2_tENS5_IJlSB_lEEESH_SI_NS4_8TiledMMAINS4_8MMA_AtomIJNS4_4SM904GMMA31MMA_64x128x32_F32E5M2E5M2_SS_TNILNSM_7ScaleInE1ELSO_1EEEEEENS4_6LayoutINS5_IJNSA_ILi2EEESB_SB_EEENS5_IJSB_NSA_ILi0EEESU_EEEEENS5_IJNS4_10UnderscoreESX_SX_EEEEENS4_13SM90_TMA_LOADENS4_14ComposedLayoutINS4_7SwizzleILi3ELi4ELi3EEENS4_18smem_ptr_flag_bitsILi8EEENSR_INS5_IJNSA_ILi8EEESF_EEENS5_IJSF_SB_EEEEEEEvNS4_8identityES10_S1A_vS1B_EENS_8epilogue10collective6detail29Sm90TmaWarpSpecializedAdapterINS1E_15DefaultEpilogueISH_SI_SI_NS1D_6thread17LinearCombinationISH_Li1EffLNS1I_9ScaleType4KindE0ELNS_15FloatRoundStyleE2ESH_EENS1_15EpilogueDefaultEEEEEvvEEEEvNT_6ParamsE)
        /*0020*/ 	.word	0x00000000
.L_16:


//--------------------- .nv.compat                --------------------------
	.section	.nv.compat,"",@"SHT_CUDA_COMPAT_INFO"
	.align	4
        /*0000*/ 	.byte	0x02, 0x09, 0x01, 0x00, 0x02, 0x02, 0x04, 0x00, 0x02, 0x05, 0x05, 0x00, 0x03, 0x07, 0x01, 0x01
        /*0010*/ 	.byte	0x02, 0x03, 0x01, 0x00, 0x02, 0x06, 0x01, 0x00, 0x04, 0x0b, 0x08, 0x00, 0x00, 0x00, 0x00, 0x00
        /*0020*/ 	.byte	0x00, 0x00, 0x00, 0x00


//--------------------- .nv.info._ZN7cutlass13device_kernelINS_4gemm6kernel13GemmUniversalIN4cute5tupleIJiiiiEEENS1_10collective13CollectiveMmaINS1_37MainloopSm90TmaGmmaWarpSpecializedFP8ILi4ENS5_IJNS4_1CILi1EEESB_SB_EEENS1_35KernelTmaWarpSpecializedCooperativeEEENS5_IJNSA_ILi128EEESF_SF_EEENS_12float_e5m2_tENS5_IJlSB_lEEESH_SI_NS4_8TiledMMAINS4_8MMA_AtomIJNS4_4SM904GMMA31MMA_64x128x32_F32E5M2E5M2_SS_TNILNSM_7ScaleInE1ELSO_1EEEEEENS4_6LayoutINS5_IJNSA_ILi2EEESB_SB_EEENS5_IJSB_NSA_ILi0EEESU_EEEEENS5_IJNS4_10UnderscoreESX_SX_EEEEENS4_13SM90_TMA_LOADENS4_14ComposedLayoutINS4_7SwizzleILi3ELi4ELi3EEENS4_18smem_ptr_flag_bitsILi8EEENSR_INS5_IJNSA_ILi8EEESF_EEENS5_IJSF_SB_EEEEEEEvNS4_8identityES10_S1A_vS1B_EENS_8epilogue10collective6detail29Sm90TmaWarpSpecializedAdapterINS1E_15DefaultEpilogueISH_SI_SI_NS1D_6thread17LinearCombinationISH_Li1EffLNS1I_9ScaleType4KindE0ELNS_15FloatRoundStyleE2ESH_EENS1_15EpilogueDefaultEEEEEvvEEEEvNT_6ParamsE --------------------------
	.section	.nv.info._ZN7cutlass13device_kernelINS_4gemm6kernel13GemmUniversalIN4cute5tupleIJiiiiEEENS1_10collective13CollectiveMmaINS1_37MainloopSm90TmaGmmaWarpSpecializedFP8ILi4ENS5_IJNS4_1CILi1EEESB_SB_EEENS1_35KernelTmaWarpSpecializedCooperativeEEENS5_IJNSA_ILi128EEESF_SF_EEENS_12float_e5m2_tENS5_IJlSB_lEEESH_SI_NS4_8TiledMMAINS4_8MMA_AtomIJNS4_4SM904GMMA31MMA_64x128x32_F32E5M2E5M2_SS_TNILNSM_7ScaleInE1ELSO_1EEEEEENS4_6LayoutINS5_IJNSA_ILi2EEESB_SB_EEENS5_IJSB_NSA_ILi0EEESU_EEEEENS5_IJNS4_10UnderscoreESX_SX_EEEEENS4_13SM90_TMA_LOADENS4_14ComposedLayoutINS4_7SwizzleILi3ELi4ELi3EEENS4_18smem_ptr_flag_bitsILi8EEENSR_INS5_IJNSA_ILi8EEESF_EEENS5_IJSF_SB_EEEEEEEvNS4_8identityES10_S1A_vS1B_EENS_8epilogue10collective6detail29Sm90TmaWarpSpecializedAdapterINS1E_15DefaultEpilogueISH_SI_SI_NS1D_6thread17LinearCombinationISH_Li1EffLNS1I_9ScaleType4KindE0ELNS_15FloatRoundStyleE2ESH_EENS1_15EpilogueDefaultEEEEEvvEEEEvNT_6ParamsE,"",@"SHT_CUDA_INFO"
	.sectionflags	@""
	.align	4


	//----- nvinfo : EIATTR_CUDA_API_VERSION
	.align		4
        /*0000*/ 	.byte	0x04, 0x37
        /*0002*/ 	.short	(.L_18 - .L_17)
.L_17:
        /*0004*/ 	.word	0x00000082


	//----- nvinfo : EIATTR_KPARAM_INFO
	.align		4
.L_18:
        /*0008*/ 	.byte	0x04, 0x17
        /*000a*/ 	.short	(.L_20 - .L_19)
.L_19:
        /*000c*/ 	.word	0x00000000
        /*0010*/ 	.short	0x0000
        /*0012*/ 	.short	0x0070
        /*0014*/ 	.byte	0x00, 0xf0, 0x01, 0x10


	//----- nvinfo : EIATTR_SPARSE_MMA_MASK
	.align		4
.L_20:
        /*0018*/ 	.byte	0x03, 0x50
        /*001a*/ 	.short	0x0000


	//----- nvinfo : EIATTR_MAXREG_COUNT
	.align		4
        /*001c*/ 	.byte	0x03, 0x1b
        /*001e*/ 	.short	0x00a8


	//----- nvinfo : EIATTR_NUM_BARRIERS
	.align		4
        /*0020*/ 	.byte	0x02, 0x4c
        /*0022*/ 	.byte	0x01
	.zero		1


	//----- nvinfo : EIATTR_MERCURY_ISA_VERSION
	.align		4
        /*0024*/ 	.byte	0x03, 0x5f
        /*0026*/ 	.short	0x0101


	//----- nvinfo : EIATTR_INT_WARP_WIDE_INSTR_OFFSETS
	.align		4
        /*0028*/ 	.byte	0x04, 0x31
        /*002a*/ 	.short	(.L_22 - .L_21)


	//   ....[0]....
.L_21:
        /*002c*/ 	.word	0x000003d0


	//   ....[1]....
        /*0030*/ 	.word	0x000003e0


	//   ....[2]....
        /*0034*/ 	.word	0x000004d0


	//----- nvinfo : EIATTR_COOP_GROUP_MASK_REGIDS
	.align		4
.L_22:
        /*0038*/ 	.byte	0x04, 0x29
        /*003a*/ 	.short	(.L_24 - .L_23)


	//   ....[0]....
.L_23:
        /*003c*/ 	.word	0xffffffff


	//   ....[1]....
        /*0040*/ 	.word	0xffffffff


	//   ....[2]....
        /*0044*/ 	.word	0xffffffff


	//   ....[3]....
        /*0048*/ 	.word	0xffffffff


	//   ....[4]....
        /*004c*/ 	.word	0xffffffff


	//----- nvinfo : EIATTR_COOP_GROUP_INSTR_OFFSETS
	.align		4
.L_24:
        /*0050*/ 	.byte	0x04, 0x28
        /*0052*/ 	.short	(.L_26 - .L_25)


	//   ....[0]....
.L_25:
        /*0054*/ 	.word	0x00000060


	//   ....[1]....
        /*0058*/ 	.word	0x00000070


	//   ....[2]....
        /*005c*/ 	.word	0x00000130


	//   ....[3]....
        /*0060*/ 	.word	0x000002c0


	//   ....[4]....
        /*0064*/ 	.word	0x00000fc0


	//----- nvinfo : EIATTR_REG_RECONFIG
	.align		4
.L_26:
        /*0068*/ 	.byte	0x01, 0x54
	.zero		2


	//----- nvinfo : EIATTR_MBARRIER_INSTR_OFFSETS
	.align		4
        /*006c*/ 	.byte	0x04, 0x39
        /*006e*/ 	.short	(.L_28 - .L_27)


	//   ....[0]....
.L_27:
        /*0070*/ 	.word	0x00000230
        /*0074*/ 	.word	0x000000ff
        /*0078*/ 	.word	0x00000000
        /*007c*/ 	.short	0x0100
        /*007e*/ 	.byte	0x08
	.zero		1


	//   ....[1]....
        /*0080*/ 	.word	0x00000240
        /*0084*/ 	.word	0x000000ff
        /*0088*/ 	.word	0x00000020
        /*008c*/ 	.short	0x0100
        /*008e*/ 	.byte	0x08
	.zero		1


	//   ....[2]....
        /*0090*/ 	.word	0x00000250
        /*0094*/ 	.word	0x000000ff
        /*0098*/ 	.word	0x00000008
        /*009c*/ 	.short	0x0100
        /*009e*/ 	.byte	0x08
	.zero		1


	//   ....[3]....
        /*00a0*/ 	.word	0x00000260
        /*00a4*/ 	.word	0x000000ff
        /*00a8*/ 	.word	0x00000028
        /*00ac*/ 	.short	0x0100
        /*00ae*/ 	.byte	0x08
	.zero		1


	//   ....[4]....
        /*00b0*/ 	.word	0x00000270
        /*00b4*/ 	.word	0x000000ff
        /*00b8*/ 	.word	0x00000010
        /*00bc*/ 	.short	0x0100
        /*00be*/ 	.byte	0x08
	.zero		1


	//   ....[5]....
        /*00c0*/ 	.word	0x00000280
        /*00c4*/ 	.word	0x000000ff
        /*00c8*/ 	.word	0x00000030
        /*00cc*/ 	.short	0x0100
        /*00ce*/ 	.byte	0x08
	.zero		1


	//   ....[6]....
        /*00d0*/ 	.word	0x00000290
        /*00d4*/ 	.word	0x000000ff
        /*00d8*/ 	.word	0x00000018
        /*00dc*/ 	.short	0x0100
        /*00de*/ 	.byte	0x08
	.zero		1


	//   ....[7]....
        /*00e0*/ 	.word	0x000002a0
        /*00e4*/ 	.word	0x000000ff
        /*00e8*/ 	.word	0x00000038
        /*00ec*/ 	.short	0x0100
        /*00ee*/ 	.byte	0x08
	.zero		1


	//   ....[8]....
        /*00f0*/ 	.word	0x00000520
        /*00f4*/ 	.word	0x000000ff
        /*00f8*/ 	.word	0x00000050
        /*00fc*/ 	.short	0x0100
        /*00fe*/ 	.byte	0x06
	.zero		1


	//   ....[9]....
        /*0100*/ 	.word	0x00000580
        /*0104*/ 	.word	0x000000ff
        /*0108*/ 	.word	0x00000058
        /*010c*/ 	.short	0x0100
        /*010e*/ 	.byte	0x06
	.zero		1


	//   ....[10]....
        /*0110*/ 	.word	0x000014f0
        /*0114*/ 	.word	0x000000ff
        /*0118*/ 	.word	0x00000000
        /*011c*/ 	.short	0x010a
        /*011e*/ 	.byte	0x06
	.zero		1


	//   ....[11]....
        /*0120*/ 	.word	0x00001530
        /*0124*/ 	.word	0x000000ff
        /*0128*/ 	.word	0x00000000
        /*012c*/ 	.short	0x010a
        /*012e*/ 	.byte	0x06
	.zero		1


	//   ....[12]....
        /*0130*/ 	.word	0x00001f20
        /*0134*/ 	.word	0x000000ff
        /*0138*/ 	.word	0x00000000
        /*013c*/ 	.short	0x010a
        /*013e*/ 	.byte	0x0c
	.zero		1


	//   ....[13]....
        /*0140*/ 	.word	0x00001f60
        /*0144*/ 	.word	0x000000ff
        /*0148*/ 	.word	0x00000000
        /*014c*/ 	.short	0x010a
        /*014e*/ 	.byte	0x0c
	.zero		1


	//   ....[14]....
        /*0150*/ 	.word	0x00002650
        /*0154*/ 	.word	0x000000ff
        /*0158*/ 	.word	0x00000000
        /*015c*/ 	.short	0x0101
        /*015e*/ 	.byte	0x08
	.zero		1


	//   ....[15]....
        /*0160*/ 	.word	0x00002c80
        /*0164*/ 	.word	0x000000ff
        /*0168*/ 	.word	0x00000000
        /*016c*/ 	.short	0x0101
        /*016e*/ 	.byte	0x06
	.zero		1


	//   ....[16]....
        /*0170*/ 	.word	0x00008620
        /*0174*/ 	.word	0x00000012
        /*0178*/ 	.word	0x00000020
        /*017c*/ 	.short	0x010a
        /*017e*/ 	.byte	0x3f
	.zero		1


	//   ....[17]....
        /*0180*/ 	.word	0x000089d0
        /*0184*/ 	.word	0x00000006
        /*0188*/ 	.word	0x00000058
        /*018c*/ 	.short	0x0101
        /*018e*/ 	.byte	0x3f
	.zero		1


	//   ....[18]....
        /*0190*/ 	.word	0x000090c0
        /*0194*/ 	.word	0x00000007
        /*0198*/ 	.word	0x00000000
        /*019c*/ 	.short	0x010a
        /*019e*/ 	.byte	0x3f
	.zero		1


	//   ....[19]....
        /*01a0*/ 	.word	0x00009140
        /*01a4*/ 	.word	0x00000009
        /*01a8*/ 	.word	0x00000000
        /*01ac*/ 	.short	0x010a
        /*01ae*/ 	.byte	0x3f
	.zero		1


	//   ....[20]....
        /*01b0*/ 	.word	0x000091d0
        /*01b4*/ 	.word	0x00000006
        /*01b8*/ 	.word	0x00000000
        /*01bc*/ 	.short	0x010a
        /*01be*/ 	.byte	0x3f
	.zero		1


	//   ....[21]....
        /*01c0*/ 	.word	0x00009260
        /*01c4*/ 	.word	0x00000003
        /*01c8*/ 	.word	0x00000000
        /*01cc*/ 	.short	0x010a
        /*01ce*/ 	.byte	0x3f
	.zero		1


	//   ....[22]....
        /*01d0*/ 	.word	0x000092d0
        /*01d4*/ 	.word	0x0000000b
        /*01d8*/ 	.word	0x00000000
        /*01dc*/ 	.short	0x010a
        /*01de*/ 	.byte	0x3f
	.zero		1


	//   ....[23]....
        /*01e0*/ 	.word	0x00009330
        /*01e4*/ 	.word	0x0000008c
        /*01e8*/ 	.word	0x00000000
        /*01ec*/ 	.short	0x010a
        /*01ee*/ 	.byte	0x3f
	.zero		1


	//   ....[24]....
        /*01f0*/ 	.word	0x00009400
        /*01f4*/ 	.word	0x00000012
        /*01f8*/ 	.word	0x00000020
        /*01fc*/ 	.short	0x010a
        /*01fe*/ 	.byte	0x3f
	.zero		1


	//   ....[25]....
        /*0200*/ 	.word	0x000094e0
        /*0204*/ 	.word	0x00000007
        /*0208*/ 	.word	0x00000000
        /*020c*/ 	.short	0x010a
        /*020e*/ 	.byte	0x3f
	.zero		1


	//   ....[26]....
        /*0210*/ 	.word	0x00009530
        /*0214*/ 	.word	0x00000009
        /*0218*/ 	.word	0x00000000
        /*021c*/ 	.short	0x010a
        /*021e*/ 	.byte	0x3f
	.zero		1


	//   ....[27]....
        /*0220*/ 	.word	0x00009580
        /*0224*/ 	.word	0x00000006
        /*0228*/ 	.word	0x00000000
        /*022c*/ 	.short	0x010a
        /*022e*/ 	.byte	0x3f
	.zero		1


	//----- nvinfo : EIATTR_NUM_MBARRIERS
	.align		4
.L_28:
        /*0230*/ 	.byte	0x03, 0x38
        /*0232*/ 	.short	0x000a


	//----- nvinfo : EIATTR_EXIT_INSTR_OFFSETS
	.align		4
        /*0234*/ 	.byte	0x04, 0x1c
        /*0236*/ 	.short	(.L_30 - .L_29)


	//   ....[0]....
.L_29:
        /*0238*/ 	.word	0x000005d0


	//   ....[1]....
        /*023c*/ 	.word	0x00000e90


	//   ....[2]....
        /*0240*/ 	.word	0x00007c90


	//   ....[3]....
        /*0244*/ 	.word	0x000082c0


	//   ....[4]....
        /*0248*/ 	.word	0x000092b0


	//----- nvinfo : EIATTR_MAX_THREADS
	.align		4
.L_30:
        /*024c*/ 	.byte	0x04, 0x05
        /*024e*/ 	.short	(.L_32 - .L_31)
.L_31:
        /*0250*/ 	.word	0x00000180
        /*0254*/ 	.word	0x00000001
        /*0258*/ 	.word	0x00000001


	//----- nvinfo : EIATTR_CRS_STACK_SIZE
	.align		4
.L_32:
        /*025c*/ 	.byte	0x04, 0x1e
        /*025e*/ 	.short	(.L_34 - .L_33)
.L_33:
        /*0260*/ 	.word	0x00000000


	//----- nvinfo : EIATTR_CBANK_PARAM_SIZE
	.align		4
.L_34:
        /*0264*/ 	.byte	0x03, 0x19
        /*0266*/ 	.short	0x0470


	//----- nvinfo : EIATTR_PARAM_CBANK
	.align		4
        /*0268*/ 	.byte	0x04, 0x0a
        /*026a*/ 	.short	(.L_36 - .L_35)
	.align		4
.L_35:
        /*026c*/ 	.word	index@(.nv.constant0._ZN7cutlass13device_kernelINS_4gemm6kernel13GemmUniversalIN4cute5tupleIJiiiiEEENS1_10collective13CollectiveMmaINS1_37MainloopSm90TmaGmmaWarpSpecializedFP8ILi4ENS5_IJNS4_1CILi1EEESB_SB_EEENS1_35KernelTmaWarpSpecializedCooperativeEEENS5_IJNSA_ILi128EEESF_SF_EEENS_12float_e5m2_tENS5_IJlSB_lEEESH_SI_NS4_8TiledMMAINS4_8MMA_AtomIJNS4_4SM904GMMA31MMA_64x128x32_F32E5M2E5M2_SS_TNILNSM_7ScaleInE1ELSO_1EEEEEENS4_6LayoutINS5_IJNSA_ILi2EEESB_SB_EEENS5_IJSB_NSA_ILi0EEESU_EEEEENS5_IJNS4_10UnderscoreESX_SX_EEEEENS4_13SM90_TMA_LOADENS4_14ComposedLayoutINS4_7SwizzleILi3ELi4ELi3EEENS4_18smem_ptr_flag_bitsILi8EEENSR_INS5_IJNSA_ILi8EEESF_EEENS5_IJSF_SB_EEEEEEEvNS4_8identityES10_S1A_vS1B_EENS_8epilogue10collective6detail29Sm90TmaWarpSpecializedAdapterINS1E_15DefaultEpilogueISH_SI_SI_NS1D_6thread17LinearCombinationISH_Li1EffLNS1I_9ScaleType4KindE0ELNS_15FloatRoundStyleE2ESH_EENS1_15EpilogueDefaultEEEEEvvEEEEvNT_6ParamsE)
        /*0270*/ 	.short	0x0210
        /*0272*/ 	.short	0x0470


	//----- nvinfo : EIATTR_SW_WAR
	.align		4
.L_36:
        /*0274*/ 	.byte	0x04, 0x36
        /*0276*/ 	.short	(.L_38 - .L_37)
.L_37:
        /*0278*/ 	.word	0x00000008
.L_38:


//--------------------- .nv.callgraph             --------------------------
	.section	.nv.callgraph,"",@"SHT_CUDA_CALLGRAPH"
	.align	4
	.sectionentsize	8
	.align		4
        /*0000*/ 	.word	0x00000000
	.align		4
        /*0004*/ 	.word	0xffffffff
	.align		4
        /*0008*/ 	.word	0x00000000
	.align		4
        /*000c*/ 	.word	0xfffffffe
	.align		4
        /*0010*/ 	.word	0x00000000
	.align		4
        /*0014*/ 	.word	0xfffffffd
	.align		4
        /*0018*/ 	.word	0x00000000
	.align		4
        /*001c*/ 	.word	0xfffffffc


//--------------------- .nv.constant4             --------------------------
	.section	.nv.constant4,"a",@progbits
	.align	8
	.align		8
.nv.constant4:
        /*0000*/ 	.dword	_ZN39_INTERNAL_2822b3e6_4_k_cu_3645d9a4_44824cuda3std3__45__cpo5beginE
	.align		8
        /*0008*/ 	.dword	_ZN39_INTERNAL_2822b3e6_4_k_cu_3645d9a4_44824cuda3std3__45__cpo3endE
	.align		8
        /*0010*/ 	.dword	_ZN39_INTERNAL_2822b3e6_4_k_cu_3645d9a4_44824cuda3std3__45__cpo6cbeginE
	.align		8
        /*0018*/ 	.dword	_ZN39_INTERNAL_2822b3e6_4_k_cu_3645d9a4_44824cuda3std3__45__cpo4cendE
	.align		8
        /*0020*/ 	.dword	_ZN39_INTERNAL_2822b3e6_4_k_cu_3645d9a4_44824cuda3std3__441_GLOBAL__N__2822b3e6_4_k_cu_3645d9a4_44826ignoreE
	.align		8
        /*0028*/ 	.dword	_ZN39_INTERNAL_2822b3e6_4_k_cu_3645d9a4_44824cuda3std3__419piecewise_constructE
	.align		8
        /*0030*/ 	.dword	_ZN39_INTERNAL_2822b3e6_4_k_cu_3645d9a4_44824cuda3std3__48in_placeE
	.align		8
        /*0038*/ 	.dword	_ZN39_INTERNAL_2822b3e6_4_k_cu_3645d9a4_44824cuda3std6ranges3__45__cpo4swapE
	.align		8
        /*0040*/ 	.dword	_ZN39_INTERNAL_2822b3e6_4_k_cu_3645d9a4_44824cuda3std6ranges3__45__cpo9iter_moveE
	.align		8
        /*0048*/ 	.dword	_ZN39_INTERNAL_2822b3e6_4_k_cu_3645d9a4_44824cute7productE
	.align		8
        /*0050*/ 	.dword	_ZN39_INTERNAL_2822b3e6_4_k_cu_3645d9a4_44824cute1_E


//--------------------- .text._ZN7cutlass13device_kernelINS_4gemm6kernel13GemmUniversalIN4cute5tupleIJiiiiEEENS1_10collective13CollectiveMmaINS1_37MainloopSm90TmaGmmaWarpSpecializedFP8ILi4ENS5_IJNS4_1CILi1EEESB_SB_EEENS1_35KernelTmaWarpSpecializedCooperativeEEENS5_IJNSA_ILi128EEESF_SF_EEENS_12float_e5m2_tENS5_IJlSB_lEEESH_SI_NS4_8TiledMMAINS4_8MMA_AtomIJNS4_4SM904GMMA31MMA_64x128x32_F32E5M2E5M2_SS_TNILNSM_7ScaleInE1ELSO_1EEEEEENS4_6LayoutINS5_IJNSA_ILi2EEESB_SB_EEENS5_IJSB_NSA_ILi0EEESU_EEEEENS5_IJNS4_10UnderscoreESX_SX_EEEEENS4_13SM90_TMA_LOADENS4_14ComposedLayoutINS4_7SwizzleILi3ELi4ELi3EEENS4_18smem_ptr_flag_bitsILi8EEENSR_INS5_IJNSA_ILi8EEESF_EEENS5_IJSF_SB_EEEEEEEvNS4_8identityES10_S1A_vS1B_EENS_8epilogue10collective6detail29Sm90TmaWarpSpecializedAdapterINS1E_15DefaultEpilogueISH_SI_SI_NS1D_6thread17LinearCombinationISH_Li1EffLNS1I_9ScaleType4KindE0ELNS_15FloatRoundStyleE2ESH_EENS1_15EpilogueDefaultEEEEEvvEEEEvNT_6ParamsE --------------------------
	.section	.text._ZN7cutlass13device_kernelINS_4gemm6kernel13GemmUniversalIN4cute5tupleIJiiiiEEENS1_10collective13CollectiveMmaINS1_37MainloopSm90TmaGmmaWarpSpecializedFP8ILi4ENS5_IJNS4_1CILi1EEESB_SB_EEENS1_35KernelTmaWarpSpecializedCooperativeEEENS5_IJNSA_ILi128EEESF_SF_EEENS_12float_e5m2_tENS5_IJlSB_lEEESH_SI_NS4_8TiledMMAINS4_8MMA_AtomIJNS4_4SM904GMMA31MMA_64x128x32_F32E5M2E5M2_SS_TNILNSM_7ScaleInE1ELSO_1EEEEEENS4_6LayoutINS5_IJNSA_ILi2EEESB_SB_EEENS5_IJSB_NSA_ILi0EEESU_EEEEENS5_IJNS4_10UnderscoreESX_SX_EEEEENS4_13SM90_TMA_LOADENS4_14ComposedLayoutINS4_7SwizzleILi3ELi4ELi3EEENS4_18smem_ptr_flag_bitsILi8EEENSR_INS5_IJNSA_ILi8EEESF_EEENS5_IJSF_SB_EEEEEEEvNS4_8identityES10_S1A_vS1B_EENS_8epilogue10collective6detail29Sm90TmaWarpSpecializedAdapterINS1E_15DefaultEpilogueISH_SI_SI_NS1D_6thread17LinearCombinationISH_Li1EffLNS1I_9ScaleType4KindE0ELNS_15FloatRoundStyleE2ESH_EENS1_15EpilogueDefaultEEEEEvvEEEEvNT_6ParamsE,"ax",@progbits
	.align	128
.text._ZN7cutlass13device_kernelINS_4gemm6kernel13GemmUniversalIN4cute5tupleIJiiiiEEENS1_10collective13CollectiveMmaINS1_37MainloopSm90TmaGmmaWarpSpecializedFP8ILi4ENS5_IJNS4_1CILi1EEESB_SB_EEENS1_35KernelTmaWarpSpecializedCooperativeEEENS5_IJNSA_ILi128EEESF_SF_EEENS_12float_e5m2_tENS5_IJlSB_lEEESH_SI_NS4_8TiledMMAINS4_8MMA_AtomIJNS4_4SM904GMMA31MMA_64x128x32_F32E5M2E5M2_SS_TNILNSM_7ScaleInE1ELSO_1EEEEEENS4_6LayoutINS5_IJNSA_ILi2EEESB_SB_EEENS5_IJSB_NSA_ILi0EEESU_EEEEENS5_IJNS4_10UnderscoreESX_SX_EEEEENS4_13SM90_TMA_LOADENS4_14ComposedLayoutINS4_7SwizzleILi3ELi4ELi3EEENS4_18smem_ptr_flag_bitsILi8EEENSR_INS5_IJNSA_ILi8EEESF_EEENS5_IJSF_SB_EEEEEEEvNS4_8identityES10_S1A_vS1B_EENS_8epilogue10collective6detail29Sm90TmaWarpSpecializedAdapterINS1E_15DefaultEpilogueISH_SI_SI_NS1D_6thread17LinearCombinationISH_Li1EffLNS1I_9ScaleType4KindE0ELNS_15FloatRoundStyleE2ESH_EENS1_15EpilogueDefaultEEEEEvvEEEEvNT_6ParamsE:
        .type           _ZN7cutlass13device_kernelINS_4gemm6kernel13GemmUniversalIN4cute5tupleIJiiiiEEENS1_10collective13CollectiveMmaINS1_37MainloopSm90TmaGmmaWarpSpecializedFP8ILi4ENS5_IJNS4_1CILi1EEESB_SB_EEENS1_35KernelTmaWarpSpecializedCooperativeEEENS5_IJNSA_ILi128EEESF_SF_EEENS_12float_e5m2_tENS5_IJlSB_lEEESH_SI_NS4_8TiledMMAINS4_8MMA_AtomIJNS4_4SM904GMMA31MMA_64x128x32_F32E5M2E5M2_SS_TNILNSM_7ScaleInE1ELSO_1EEEEEENS4_6LayoutINS5_IJNSA_ILi2EEESB_SB_EEENS5_IJSB_NSA_ILi0EEESU_EEEEENS5_IJNS4_10UnderscoreESX_SX_EEEEENS4_13SM90_TMA_LOADENS4_14ComposedLayoutINS4_7SwizzleILi3ELi4ELi3EEENS4_18smem_ptr_flag_bitsILi8EEENSR_INS5_IJNSA_ILi8EEESF_EEENS5_IJSF_SB_EEEEEEEvNS4_8identityES10_S1A_vS1B_EENS_8epilogue10collective6detail29Sm90TmaWarpSpecializedAdapterINS1E_15DefaultEpilogueISH_SI_SI_NS1D_6thread17LinearCombinationISH_Li1EffLNS1I_9ScaleType4KindE0ELNS_15FloatRoundStyleE2ESH_EENS1_15EpilogueDefaultEEEEEvvEEEEvNT_6ParamsE,@function
        .size           _ZN7cutlass13device_kernelINS_4gemm6kernel13GemmUniversalIN4cute5tupleIJiiiiEEENS1_10collective13CollectiveMmaINS1_37MainloopSm90TmaGmmaWarpSpecializedFP8ILi4ENS5_IJNS4_1CILi1EEESB_SB_EEENS1_35KernelTmaWarpSpecializedCooperativeEEENS5_IJNSA_ILi128EEESF_SF_EEENS_12float_e5m2_tENS5_IJlSB_lEEESH_SI_NS4_8TiledMMAINS4_8MMA_AtomIJNS4_4SM904GMMA31MMA_64x128x32_F32E5M2E5M2_SS_TNILNSM_7ScaleInE1ELSO_1EEEEEENS4_6LayoutINS5_IJNSA_ILi2EEESB_SB_EEENS5_IJSB_NSA_ILi0EEESU_EEEEENS5_IJNS4_10UnderscoreESX_SX_EEEEENS4_13SM90_TMA_LOADENS4_14ComposedLayoutINS4_7SwizzleILi3ELi4ELi3EEENS4_18smem_ptr_flag_bitsILi8EEENSR_INS5_IJNSA_ILi8EEESF_EEENS5_IJSF_SB_EEEEEEEvNS4_8identityES10_S1A_vS1B_EENS_8epilogue10collective6detail29Sm90TmaWarpSpecializedAdapterINS1E_15DefaultEpilogueISH_SI_SI_NS1D_6thread17LinearCombinationISH_Li1EffLNS1I_9ScaleType4KindE0ELNS_15FloatRoundStyleE2ESH_EENS1_15EpilogueDefaultEEEEEvvEEEEvNT_6ParamsE,(.L_x_201 - _ZN7cutlass13device_kernelINS_4gemm6kernel13GemmUniversalIN4cute5tupleIJiiiiEEENS1_10collective13CollectiveMmaINS1_37MainloopSm90TmaGmmaWarpSpecializedFP8ILi4ENS5_IJNS4_1CILi1EEESB_SB_EEENS1_35KernelTmaWarpSpecializedCooperativeEEENS5_IJNSA_ILi128EEESF_SF_EEENS_12float_e5m2_tENS5_IJlSB_lEEESH_SI_NS4_8TiledMMAINS4_8MMA_AtomIJNS4_4SM904GMMA31MMA_64x128x32_F32E5M2E5M2_SS_TNILNSM_7ScaleInE1ELSO_1EEEEEENS4_6LayoutINS5_IJNSA_ILi2EEESB_SB_EEENS5_IJSB_NSA_ILi0EEESU_EEEEENS5_IJNS4_10UnderscoreESX_SX_EEEEENS4_13SM90_TMA_LOADENS4_14ComposedLayoutINS4_7SwizzleILi3ELi4ELi3EEENS4_18smem_ptr_flag_bitsILi8EEENSR_INS5_IJNSA_ILi8EEESF_EEENS5_IJSF_SB_EEEEEEEvNS4_8identityES10_S1A_vS1B_EENS_8epilogue10collective6detail29Sm90TmaWarpSpecializedAdapterINS1E_15DefaultEpilogueISH_SI_SI_NS1D_6thread17LinearCombinationISH_Li1EffLNS1I_9ScaleType4KindE0ELNS_15FloatRoundStyleE2ESH_EENS1_15EpilogueDefaultEEEEEvvEEEEvNT_6ParamsE)
        .other          _ZN7cutlass13device_kernelINS_4gemm6kernel13GemmUniversalIN4cute5tupleIJiiiiEEENS1_10collective13CollectiveMmaINS1_37MainloopSm90TmaGmmaWarpSpecializedFP8ILi4ENS5_IJNS4_1CILi1EEESB_SB_EEENS1_35KernelTmaWarpSpecializedCooperativeEEENS5_IJNSA_ILi128EEESF_SF_EEENS_12float_e5m2_tENS5_IJlSB_lEEESH_SI_NS4_8TiledMMAINS4_8MMA_AtomIJNS4_4SM904GMMA31MMA_64x128x32_F32E5M2E5M2_SS_TNILNSM_7ScaleInE1ELSO_1EEEEEENS4_6LayoutINS5_IJNSA_ILi2EEESB_SB_EEENS5_IJSB_NSA_ILi0EEESU_EEEEENS5_IJNS4_10UnderscoreESX_SX_EEEEENS4_13SM90_TMA_LOADENS4_14ComposedLayoutINS4_7SwizzleILi3ELi4ELi3EEENS4_18smem_ptr_flag_bitsILi8EEENSR_INS5_IJNSA_ILi8EEESF_EEENS5_IJSF_SB_EEEEEEEvNS4_8identityES10_S1A_vS1B_EENS_8epilogue10collective6detail29Sm90TmaWarpSpecializedAdapterINS1E_15DefaultEpilogueISH_SI_SI_NS1D_6thread17LinearCombinationISH_Li1EffLNS1I_9ScaleType4KindE0ELNS_15FloatRoundStyleE2ESH_EENS1_15EpilogueDefaultEEEEEvvEEEEvNT_6ParamsE,@"STO_CUDA_ENTRY STV_DEFAULT"
_ZN7cutlass13device_kernelINS_4gemm6kernel13GemmUniversalIN4cute5tupleIJiiiiEEENS1_10collective13CollectiveMmaINS1_37MainloopSm90TmaGmmaWarpSpecializedFP8ILi4ENS5_IJNS4_1CILi1EEESB_SB_EEENS1_35KernelTmaWarpSpecializedCooperativeEEENS5_IJNSA_ILi128EEESF_SF_EEENS_12float_e5m2_tENS5_IJlSB_lEEESH_SI_NS4_8TiledMMAINS4_8MMA_AtomIJNS4_4SM904GMMA31MMA_64x128x32_F32E5M2E5M2_SS_TNILNSM_7ScaleInE1ELSO_1EEEEEENS4_6LayoutINS5_IJNSA_ILi2EEESB_SB_EEENS5_IJSB_NSA_ILi0EEESU_EEEEENS5_IJNS4_10UnderscoreESX_SX_EEEEENS4_13SM90_TMA_LOADENS4_14ComposedLayoutINS4_7SwizzleILi3ELi4ELi3EEENS4_18smem_ptr_flag_bitsILi8EEENSR_INS5_IJNSA_ILi8EEESF_EEENS5_IJSF_SB_EEEEEEEvNS4_8identityES10_S1A_vS1B_EENS_8epilogue10collective6detail29Sm90TmaWarpSpecializedAdapterINS1E_15DefaultEpilogueISH_SI_SI_NS1D_6thread17LinearCombinationISH_Li1EffLNS1I_9ScaleType4KindE0ELNS_15FloatRoundStyleE2ESH_EENS1_15EpilogueDefaultEEEEEvvEEEEvNT_6ParamsE:
[----:B------:R-:W-:Y:S01]  /*0000*/  LDC R1, c[0x0][0x28] ;  /* 0x00000a00ff017b82 */ /* 0x000fe20000000800 */
[----:B------:R-:W0:Y:S01]  /*0010*/  S2R R0, SR_TID.X ;  /* 0x0000000000007919 */ /* 0x000e220000002100 */
[----:B------:R-:W-:Y:S01]  /*0020*/  ELECT P0, URZ, PT ;  /* 0x00000000003f782f */ /* 0x000fe20003800000 */
[----:B------:R-:W-:Y:S01]  /*0030*/  BSSY B0, `(.L_x_0) ;  /* 0x000000f000007945 */ /* 0x000fe20003800000 */
[--C-:B0-----:R-:W-:Y:S02]  /*0040*/  SHF.R.U32.HI R2, RZ, 0x5, R0.reuse ;  /* 0x00000005ff027819 */ /* 0x101fe40000011600 */
[----:B------:R-:W-:-:S03]  /*0050*/  SHF.R.U32.HI R3, RZ, 0x7, R0 ;  /* 0x00000007ff037819 */ /* 0x000fc60000011600 */
[----:B------:R-:W0:Y:S04]  /*0060*/  SHFL.IDX PT, R5, R2, RZ, 0x1f ;  /* 0x00001fff02057589 */ /* 0x000e2800000e0000 */
[----:B------:R1:W2:Y:S01]  /*0070*/  SHFL.IDX PT, R6, R3, RZ, 0x1f ;  /* 0x00001fff03067589 */ /* 0x0002a200000e0000 */
[----:B0-----:R-:W-:-:S13]  /*0080*/  ISETP.NE.OR P0, PT, R5, RZ, !P0 ;  /* 0x000000ff0500720c */ /* 0x001fda0004705670 */
[----:B-12---:R-:W-:Y:S05]  /*0090*/  @P0 BRA `(.L_x_1) ;  /* 0x0000000000200947 */ /* 0x006fea0003800000 */
[----:B------:R-:W-:Y:S02]  /*00a0*/  ULDC.64 UR4, c[0x0][0x198] ;  /* 0x0000660000047ab9 */ /* 0x000fe40000000a00 */
[----:B------:R-:W-:Y:S02]  /*00b0*/  UIADD3 UR6, UP0, UR4, 0xf0, URZ ;  /* 0x000000f004067890 */ /* 0x000fe4000ff1e03f */
[----:B------:R-:W-:Y:S02]  /*00c0*/  UIADD3 UR4, UP1, UR4, 0x1f0, URZ ;  /* 0x000001f004047890 */ /* 0x000fe4000ff3e03f */
[----:B------:R-:W-:Y:S02]  /*00d0*/  UIADD3.X UR7, URZ, UR5, URZ, UP0, !UPT ;  /* 0x000000053f077290 */ /* 0x000fe400087fe43f */
[----:B------:R-:W-:-:S07]  /*00e0*/  UIADD3.X UR5, URZ, UR5, URZ, UP1, !UPT ;  /* 0x000000053f057290 */ /* 0x000fce0008ffe43f */
[----:B------:R0:W-:Y:S02]  /*00f0*/  UTMACCTL.PF [UR6] ;  /* 0x00000000060079b9 */ /* 0x0001e40008040000 */
[----:B------:R0:W-:Y:S02]  /*0100*/  UTMACCTL.PF [UR4] ;  /* 0x00000000040079b9 */ /* 0x0001e40008040000 */
[----:B0-----:R-:W-:Y:S01]  /*0110*/  NOP ;  /* 0x0000000000007918 */ /* 0x001fe20000000000 */
.L_x_1:
[----:B------:R-:W-:Y:S05]  /*0120*/  BSYNC B0 ;  /* 0x0000000000007941 */ /* 0x000fea0003800000 */
.L_x_0:
[----:B------:R-:W0:Y:S02]  /*0130*/  SHFL.IDX PT, R3, R2, RZ, 0x1f ;  /* 0x00001fff02037589 */ /* 0x000e2400000e0000 */
[----:B0-----:R-:W-:-:S13]  /*0140*/  ISETP.NE.AND P0, PT, R3, RZ, PT ;  /* 0x000000ff0300720c */ /* 0x001fda0003f05270 */
[----:B------:R-:W-:Y:S05]  /*0150*/  @P0 BRA `(.L_x_2) ;  /* 0x0000000000580947 */ /* 0x000fea0003800000 */
[----:B------:R-:W0:Y:S01]  /*0160*/  S2UR UR8, SR_CgaCtaId ;  /* 0x00000000000879c3 */ /* 0x000e220000008800 */
[----:B------:R-:W-:Y:S01]  /*0170*/  UMOV UR4, 0x400 ;  /* 0x0000040000047882 */ /* 0x000fe20000000000 */
[----:B------:R-:W-:Y:S01]  /*0180*/  UMOV UR5, 0x1 ;  /* 0x0000000100057882 */ /* 0x000fe20000000000 */
[----:B------:R-:W-:Y:S01]  /*0190*/  UMOV UR6, 0x100 ;  /* 0x0000010000067882 */ /* 0x000fe20000000000 */
[----:B------:R-:W-:Y:S01]  /*01a0*/  ELECT P0, URZ, PT ;  /* 0x00000000003f782f */ /* 0x000fe20003800000 */
[----:B------:R-:W-:-:S04]  /*01b0*/  UIADD3 UR6, -UR6, 0x100000, URZ ;  /* 0x0010000006067890 */ /* 0x000fc8000fffe13f */
[----:B------:R-:W-:Y:S02]  /*01c0*/  USHF.L.U32 UR7, UR6, 0xb, URZ ;  /* 0x0000000b06077899 */ /* 0x000fe4000800063f */
[----:B------:R-:W-:Y:S02]  /*01d0*/  USHF.L.U32 UR6, UR6, 0x1, URZ ;  /* 0x0000000106067899 */ /* 0x000fe4000800063f */
[----:B0-----:R-:W-:Y:S02]  /*01e0*/  ULEA UR8, UR8, UR4, 0x18 ;  /* 0x0000000408087291 */ /* 0x001fe4000f8ec03f */
[----:B------:R-:W-:-:S04]  /*01f0*/  UIADD3 UR4, -UR5, 0x100000, URZ ;  /* 0x0010000005047890 */ /* 0x000fc8000fffe13f */
[----:B------:R-:W-:Y:S02]  /*0200*/  USHF.L.U32 UR5, UR4, 0xb, URZ ;  /* 0x0000000b04057899 */ /* 0x000fe4000800063f */
[----:B------:R-:W-:Y:S01]  /*0210*/  USHF.L.U32 UR4, UR4, 0x1, URZ ;  /* 0x0000000104047899 */ /* 0x000fe2000800063f */
[----:B------:R-:W0:Y:S11]  /*0220*/  FENCE.VIEW.ASYNC.S ;  /* 0x00000000000073c6 */ /* 0x000e360000000000 */
[----:B0-----:R0:W1:Y:S01]  /*0230*/  SYNCS.EXCH.64 URZ, [UR8], UR4 ;  /* 0x00000004083f75b2 */ /* 0x0010620008000100 */
[----:B------:R0:W2:Y:S01]  /*0240*/  SYNCS.EXCH.64 URZ, [UR8+0x20], UR6 ;  /* 0x00002006083f75b2 */ /* 0x0000a20008000100 */
[----:B------:R0:W3:Y:S01]  /*0250*/  SYNCS.EXCH.64 URZ, [UR8+0x8], UR4 ;  /* 0x00000804083f75b2 */ /* 0x0000e20008000100 */
[----:B------:R0:W4:Y:S01]  /*0260*/  SYNCS.EXCH.64 URZ, [UR8+0x28], UR6 ;  /* 0x00002806083f75b2 */ /* 0x0001220008000100 */
[----:B------:R0:W0:Y:S01]  /*0270*/  SYNCS.EXCH.64 URZ, [UR8+0x10], UR4 ;  /* 0x00001004083f75b2 */ /* 0x0000220008000100 */
[----:B------:R0:W0:Y:S01]  /*0280*/  SYNCS.EXCH.64 URZ, [UR8+0x30], UR6 ;  /* 0x00003006083f75b2 */ /* 0x0000220008000100 */
[----:B------:R0:W0:Y:S01]  /*0290*/  SYNCS.EXCH.64 URZ, [UR8+0x18], UR4 ;  /* 0x00001804083f75b2 */ /* 0x0000220008000100 */
[----:B------:R0:W0:Y:S01]  /*02a0*/  SYNCS.EXCH.64 URZ, [UR8+0x38], UR6 ;  /* 0x00003806083f75b2 */ /* 0x0000220008000100 */
[----:B------:R-:W-:Y:S01]  /*02b0*/  NOP ;  /* 0x0000000000007918 */ /* 0x000fe20000000000 */
.L_x_2:
[----:B------:R-:W5:Y:S01]  /*02c0*/  SHFL.IDX PT, R2, R2, RZ, 0x1f ;  /* 0x00001fff02027589 */ /* 0x000f6200000e0000 */
[----:B------:R-:W1:Y:S01]  /*02d0*/  LDC R3, c[0x0][0x65c] ;  /* 0x00019700ff037b82 */ /* 0x000e620000000800 */
[----:B------:R-:W-:Y:S02]  /*02e0*/  ELECT P0, URZ, PT ;  /* 0x00000000003f782f */ /* 0x000fe40003800000 */
[----:B------:R-:W-:Y:S01]  /*02f0*/  SHF.R.S32.HI R4, RZ, 0x1f, R5 ;  /* 0x0000001fff047819 */ /* 0x000fe20000011405 */
[----:B------:R-:W2:Y:S01]  /*0300*/  S2R R10, SR_CTAID.Y ;  /* 0x00000000000a7919 */ /* 0x000ea20000002600 */
[----:B0-----:R-:W-:Y:S01]  /*0310*/  UMOV UR4, 0x20 ;  /* 0x0000002000047882 */ /* 0x001fe20000000000 */
[C---:B------:R-:W-:Y:S01]  /*0320*/  ISETP.NE.AND P3, PT, R6.reuse, RZ, PT ;  /* 0x000000ff0600720c */ /* 0x040fe20003f65270 */
[----:B------:R-:W-:Y:S01]  /*0330*/  VIADD R11, R6, 0xffffffff ;  /* 0xffffffff060b7836 */ /* 0x000fe20000000000 */
[----:B------:R-:W0:Y:S01]  /*0340*/  S2R R8, SR_CTAID.X ;  /* 0x0000000000087919 */ /* 0x000e220000002500 */
[----:B------:R-:W-:Y:S01]  /*0350*/  LEA.HI R4, R4, R5, RZ, 0x2 ;  /* 0x0000000504047211 */ /* 0x000fe200078f10ff */
[----:B------:R-:W-:Y:S01]  /*0360*/  NOP ;  /* 0x0000000000007918 */ /* 0x000fe20000000000 */
[----:B------:R-:W-:Y:S01]  /*0370*/  NOP ;  /* 0x0000000000007918 */ /* 0x000fe20000000000 */
[----:B------:R-:W-:-:S02]  /*0380*/  ISETP.GE.U32.AND P1, PT, R11, 0x2, PT ;  /* 0x000000020b00780c */ /* 0x000fc40003f26070 */
[----:B------:R-:W-:-:S05]  /*0390*/  LOP3.LUT R4, R4, 0xfffffffc, RZ, 0xc0, !PT ;  /* 0xfffffffc04047812 */ /* 0x000fca00078ec0ff */
[----:B------:R-:W-:Y:S01]  /*03a0*/  IMAD.IADD R5, R5, 0x1, -R4 ;  /* 0x0000000105057824 */ /* 0x000fe200078e0a04 */
[----:B-----5:R-:W-:Y:S02]  /*03b0*/  ISETP.NE.OR P0, PT, R2, RZ, !P0 ;  /* 0x000000ff0200720c */ /* 0x020fe40004705670 */
[----:B-1----:R-:W-:-:S11]  /*03c0*/  ISETP.NE.AND P2, PT, R3, 0x1, PT ;  /* 0x000000010300780c */ /* 0x002fd60003f45270 */
[----:B------:R-:W-:Y:S01]  /*03d0*/  VOTEU.ALL UP0, P0 ;  /* 0x00000000003f7886 */ /* 0x000fe20000000000 */
[----:B------:R-:W-:Y:S01]  /*03e0*/  VOTEU.ALL UP1, P0 ;  /* 0x00000000003f7886 */ /* 0x000fe20000020000 */
[----:B------:R-:W0:Y:S01]  /*03f0*/  @P2 LDC R9, c[0x0][0x10] ;  /* 0x00000400ff092b82 */ /* 0x000e220000000800 */
[----:B--2---:R-:W-:Y:S02]  /*0400*/  @P2 IMAD.MOV.U32 R2, RZ, RZ, R10 ;  /* 0x000000ffff022224 */ /* 0x004fe400078e000a */
[----:B------:R-:W-:Y:S01]  /*0410*/  @!UP0 UMOV UR6, 0x400 ;  /* 0x0000040000068882 */ /* 0x000fe20000000000 */
[----:B------:R-:W-:-:S04]  /*0420*/  @!UP0 UIADD3 UR4, -UR4, 0x100000, URZ ;  /* 0x0010000004048890 */ /* 0x000fc8000fffe13f */
[----:B------:R-:W-:Y:S02]  /*0430*/  @!UP0 USHF.L.U32 UR5, UR4, 0xb, URZ ;  /* 0x0000000b04058899 */ /* 0x000fe4000800063f */
[----:B------:R-:W-:Y:S01]  /*0440*/  @!UP0 USHF.L.U32 UR4, UR4, 0x1, URZ ;  /* 0x0000000104048899 */ /* 0x000fe2000800063f */
[----:B------:R-:W-:Y:S02]  /*0450*/  @P2 IMAD.MOV.U32 R3, RZ, RZ, RZ ;  /* 0x000000ffff032224 */ /* 0x000fe400078e00ff */
[----:B------:R-:W-:Y:S01]  /*0460*/  @P2 IMAD.MOV.U32 R13, RZ, RZ, RZ ;  /* 0x000000ffff0d2224 */ /* 0x000fe200078e00ff */
[----:B------:R-:W1:Y:S08]  /*0470*/  @!UP0 S2UR UR7, SR_CgaCtaId ;  /* 0x00000000000789c3 */ /* 0x000e700000008800 */
[----:B------:R-:W2:Y:S01]  /*0480*/  @!P2 LDC R7, c[0x0][0xc] ;  /* 0x00000300ff07ab82 */ /* 0x000ea20000000800 */
[----:B0-----:R-:W-:-:S04]  /*0490*/  @P2 IMAD.WIDE.U32 R2, R8, R9, R2 ;  /* 0x0000000908022225 */ /* 0x001fc800078e0002 */
[----:B------:R-:W-:Y:S02]  /*04a0*/  IMAD.MOV.U32 R9, RZ, RZ, RZ ;  /* 0x000000ffff097224 */ /* 0x000fe400078e00ff */
[----:B------:R-:W-:Y:S01]  /*04b0*/  @P2 IMAD.IADD R3, R3, 0x1, R13 ;  /* 0x0000000103032824 */ /* 0x000fe200078e020d */
[----:B-1----:R-:W-:Y:S01]  /*04c0*/  @!UP0 ULEA UR6, UR7, UR6, 0x18 ;  /* 0x0000000607068291 */ /* 0x002fe2000f8ec03f */
[----:B------:R-:W-:Y:S01]  /*04d0*/  VOTEU.ALL UP0, P0 ;  /* 0x00000000003f7886 */ /* 0x000fe20000000000 */
[----:B------:R-:W-:-:S04]  /*04e0*/  ISETP.NE.AND P0, PT, R5, 0x3, PT ;  /* 0x000000030500780c */ /* 0x000fc80003f05270 */
[----:B------:R-:W-:-:S04]  /*04f0*/  ISETP.EQ.OR P0, PT, R5, RZ, !P0 ;  /* 0x000000ff0500720c */ /* 0x000fc80004702670 */
[----:B------:R-:W-:Y:S01]  /*0500*/  ISETP.EQ.AND P0, PT, R6, RZ, P0 ;  /* 0x000000ff0600720c */ /* 0x000fe20000702270 */
[----:B------:R-:W0:Y:S02]  /*0510*/  FENCE.VIEW.ASYNC.S ;  /* 0x00000000000073c6 */ /* 0x000e240000000000 */
[----:B0-----:R0:W3:Y:S01]  /*0520*/  @!UP0 SYNCS.EXCH.64 URZ, [UR6+0x50], UR4 ;  /* 0x00005004063f85b2 */ /* 0x0010e20008000100 */
[----:B--2---:R-:W-:Y:S01]  /*0530*/  @!P2 IMAD.WIDE.U32 R6, R7, R10, R8 ;  /* 0x0000000a0706a225 */ /* 0x004fe200078e0008 */
[----:B------:R-:W-:-:S03]  /*0540*/  SEL R4, RZ, 0x1, !P0 ;  /* 0x00000001ff047807 */ /* 0x000fc60004000000 */
[----:B------:R-:W-:Y:S02]  /*0550*/  @!P2 IMAD.MOV.U32 R2, RZ, RZ, R6 ;  /* 0x000000ffff02a224 */ /* 0x000fe400078e0006 */
[----:B------:R-:W-:Y:S01]  /*0560*/  @!P2 IMAD.MOV.U32 R3, RZ, RZ, R7 ;  /* 0x000000ffff03a224 */ /* 0x000fe200078e0007 */
[----:B------:R-:W-:Y:S01]  /*0570*/  SEL R4, R4, 0x2, P1 ;  /* 0x0000000204047807 */ /* 0x000fe20000800000 */
[----:B------:R0:W3:Y:S01]  /*0580*/  @!UP1 SYNCS.EXCH.64 URZ, [UR6+0x58], UR4 ;  /* 0x00005804063f95b2 */ /* 0x0000e20008000100 */
[----:B------:R-:W-:Y:S01]  /*0590*/  NOP ;  /* 0x0000000000007918 */ /* 0x000fe20000000000 */
[----:B---34-:R-:W-:Y:S06]  /*05a0*/  BAR.SYNC.DEFER_BLOCKING 0x0 ;  /* 0x0000000000007b1d */ /* 0x018fec0000010000 */
[----:B------:R-:W-:Y:S05]  /*05b0*/  @!P3 BRA `(.L_x_3) ;  /* 0x0000007400b8b947 */ /* 0x000fea0003800000 */
[----:B------:R-:W-:-:S13]  /*05c0*/  ISETP.GT.U32.AND P0, PT, R11, 0x1, PT ;  /* 0x000000010b00780c */ /* 0x000fda0003f04070 */
[----:B0-----:R-:W-:Y:S05]  /*05d0*/  @P0 EXIT ;  /* 0x000000000000094d */ /* 0x001fea0003800000 */
[----:B------:R-:W-:Y:S01]  /*05e0*/  ULDC.64 UR4, c[0x0][0x650] ;  /* 0x0001940000047ab9 */ /* 0x000fe20000000a00 */
[----:B------:R-:W-:Y:S01]  /*05f0*/  PRMT R12, RZ, 0x7610, R12 ;  /* 0x00007610ff0c7816 */ /* 0x000fe2000000000c */
[----:B------:R-:W-:Y:S01]  /*0600*/  IMAD.MOV.U32 R7, RZ, RZ, -0x1 ;  /* 0xffffffffff077424 */ /* 0x000fe200078e00ff */
[----:B------:R-:W-:Y:S01]  /*0610*/  ISETP.GE.U32.AND P0, PT, R2, UR4, PT ;  /* 0x0000000402007c0c */ /* 0x000fe2000bf06070 */
[----:B------:R-:W-:Y:S02]  /*0620*/  IMAD.MOV.U32 R6, RZ, RZ, -0x1 ;  /* 0xffffffffff067424 */ /* 0x000fe400078e00ff */
[----:B------:R-:W-:Y:S01]  /*0630*/  IMAD.MOV.U32 R5, RZ, RZ, -0x1 ;  /* 0xffffffffff057424 */ /* 0x000fe200078e00ff */
[----:B------:R-:W-:-:S13]  /*0640*/  ISETP.GE.U32.AND.EX P0, PT, R3, UR5, PT, P0 ;  /* 0x0000000503007c0c */ /* 0x000fda000bf06100 */
[----:B------:R-:W-:Y:S05]  /*0650*/  @P0 BRA `(.L_x_4) ;  /* 0x00000004005c0947 */ /* 0x000fea0003800000 */
[----:B------:R-:W0:Y:S01]  /*0660*/  LDC.64 R16, c[0x0][0x628] ;  /* 0x00018a00ff107b82 */ /* 0x000e220000000a00 */
[----:B------:R-:W-:Y:S02]  /*0670*/  IMAD.MOV.U32 R6, RZ, RZ, R2 ;  /* 0x000000ffff067224 */ /* 0x000fe400078e0002 */
[----:B------:R-:W-:-:S05]  /*0680*/  IMAD.MOV.U32 R7, RZ, RZ, R3 ;  /* 0x000000ffff077224 */ /* 0x000fca00078e0003 */
[----:B------:R-:W1:Y:S08]  /*0690*/  LDC R18, c[0x0][0x630] ;  /* 0x00018c00ff127b82 */ /* 0x000e700000000800 */
[----:B------:R-:W2:Y:S01]  /*06a0*/  LDC.64 R20, c[0x0][0x620] ;  /* 0x00018800ff147b82 */ /* 0x000ea20000000a00 */
[----:B0-----:R-:W-:-:S04]  /*06b0*/  ISETP.NE.U32.AND P0, PT, R16, RZ, PT ;  /* 0x000000ff1000720c */ /* 0x001fc80003f05070 */
[----:B------:R-:W-:-:S13]  /*06c0*/  ISETP.NE.AND.EX P0, PT, R17, RZ, PT, P0 ;  /* 0x000000ff1100720c */ /* 0x000fda0003f05300 */
[----:B-12---:R-:W-:Y:S05]  /*06d0*/  @!P0 BRA `(.L_x_5) ;  /* 0x0000000000288947 */ /* 0x006fea0003800000 */
[----:B------:R-:W0:Y:S02]  /*06e0*/  LDC R5, c[0x0][0x634] ;  /* 0x00018d00ff057b82 */ /* 0x000e240000000800 */
[----:B0-----:R-:W-:-:S05]  /*06f0*/  IADD3 R5, P0, R2, R5, RZ ;  /* 0x0000000502057210 */ /* 0x001fca0007f1e0ff */
[----:B------:R-:W-:-:S04]  /*0700*/  IMAD.X R11, RZ, RZ, R3, P0 ;  /* 0x000000ffff0b7224 */ /* 0x000fc800000e0603 */
[----:B------:R-:W-:-:S04]  /*0710*/  IMAD.WIDE.U32 R6, R11, R16, RZ ;  /* 0x000000100b067225 */ /* 0x000fc800078e00ff */
[----:B------:R-:W-:-:S04]  /*0720*/  IMAD.WIDE.U32 R12, P0, R5, R17, R6 ;  /* 0x00000011050c7225 */ /* 0x000fc80007800006 */
[----:B------:R-:W-:-:S04]  /*0730*/  IMAD.WIDE.U32 R6, R5, R16, RZ ;  /* 0x0000001005067225 */ /* 0x000fc800078e00ff */
[----:B------:R-:W-:Y:S01]  /*0740*/  IMAD.X R15, RZ, RZ, RZ, P0 ;  /* 0x000000ffff0f7224 */ /* 0x000fe200000e06ff */
[----:B------:R-:W-:Y:S01]  /*0750*/  IADD3 RZ, P0, R7, R12, RZ ;  /* 0x0000000c07ff7210 */ /* 0x000fe20007f1e0ff */
[----:B------:R-:W-:-:S04]  /*0760*/  IMAD.MOV.U32 R14, RZ, RZ, R13 ;  /* 0x000000ffff0e7224 */ /* 0x000fc800078e000d */
[----:B------:R-:W-:-:S08]  /*0770*/  IMAD.WIDE.U32.X R6, R11, R17, R14, P0 ;  /* 0x000000110b067225 */ /* 0x000fd000000e040e */
.L_x_5:
[--C-:B------:R-:W-:Y:S01]  /*0780*/  SHF.R.U64 R26, R6, R18, R7.reuse ;  /* 0x00000012061a7219 */ /* 0x100fe20000001207 */
[----:B------:R-:W0:Y:S01]  /*0790*/  LDC.64 R22, c[0x0][0x640] ;  /* 0x00019000ff167b82 */ /* 0x000e220000000a00 */
[----:B------:R-:W-:Y:S01]  /*07a0*/  I2FP.F32.U32 R5, R8 ;  /* 0x0000000800057245 */ /* 0x000fe20000201000 */
[----:B------:R-:W-:Y:S01]  /*07b0*/  ULDC UR4, c[0x0][0x150] ;  /* 0x0000540000047ab9 */ /* 0x000fe20000000800 */
[----:B------:R-:W-:Y:S02]  /*07c0*/  SHF.R.U32.HI R6, RZ, R18, R7 ;  /* 0x00000012ff067219 */ /* 0x000fe40000011607 */
[----:B------:R-:W-:Y:S01]  /*07d0*/  IADD3 R11, P0, RZ, -R26, RZ ;  /* 0x8000001aff0b7210 */ /* 0x000fe20007f1e0ff */
[----:B------:R-:W-:Y:S01]  /*07e0*/  FMUL R5, R5, UR4 ;  /* 0x0000000405057c20 */ /* 0x000fe20008400000 */
[----:B------:R-:W-:Y:S01]  /*07f0*/  ULDC UR4, c[0x0][0x154] ;  /* 0x0000550000047ab9 */ /* 0x000fe20000000800 */
[----:B------:R-:W1:Y:S02]  /*0800*/  LDC R14, c[0x0][0x618] ;  /* 0x00018600ff0e7b82 */ /* 0x000e640000000800 */
[----:B------:R-:W-:-:S02]  /*0810*/  IMAD.X R13, RZ, RZ, ~R6, P0 ;  /* 0x000000ffff0d7224 */ /* 0x000fc400000e0e06 */
[----:B------:R-:W2:Y:S01]  /*0820*/  F2I.U32.TRUNC.NTZ R5, R5 ;  /* 0x0000000500057305 */ /* 0x000ea2000020f000 */
[----:B------:R-:W-:-:S03]  /*0830*/  IMAD.WIDE.U32 R6, R11, R20, R2 ;  /* 0x000000140b067225 */ /* 0x000fc600078e0002 */
[----:B------:R-:W3:Y:S01]  /*0840*/  LDC R9, c[0x0][0x144] ;  /* 0x00005100ff097b82 */ /* 0x000ee20000000800 */
[----:B------:R-:W-:-:S04]  /*0850*/  IMAD R12, R13, R20, RZ ;  /* 0x000000140d0c7224 */ /* 0x000fc800078e02ff */
[----:B------:R-:W-:Y:S02]  /*0860*/  IMAD R11, R11, R21, R12 ;  /* 0x000000150b0b7224 */ /* 0x000fe400078e020c */
[----:B------:R-:W-:Y:S01]  /*0870*/  IMAD.MOV.U32 R12, RZ, RZ, 0x1 ;  /* 0x00000001ff0c7424 */ /* 0x000fe200078e00ff */
[----:B------:R-:W4:Y:S01]  /*0880*/  LDC R18, c[0x0][0x608] ;  /* 0x00018200ff127b82 */ /* 0x000f220000000800 */
[----:B------:R-:W-:Y:S01]  /*0890*/  IMAD.IADD R11, R7, 0x1, R11 ;  /* 0x00000001070b7824 */ /* 0x000fe200078e020b */
[----:B0-----:R-:W-:Y:S01]  /*08a0*/  ISETP.NE.U32.AND P0, PT, R22, RZ, PT ;  /* 0x000000ff1600720c */ /* 0x001fe20003f05070 */
[----:B--2---:R-:W-:-:S03]  /*08b0*/  IMAD.MOV R7, RZ, RZ, -R5 ;  /* 0x000000ffff077224 */ /* 0x004fc600078e0a05 */
[----:B------:R-:W-:Y:S02]  /*08c0*/  ISETP.NE.AND.EX P0, PT, R23, RZ, PT, P0 ;  /* 0x000000ff1700720c */ /* 0x000fe40003f05300 */
[----:B------:R-:W0:Y:S01]  /*08d0*/  LDC R13, c[0x0][0x658] ;  /* 0x00019600ff0d7b82 */ /* 0x000e220000000800 */
[--C-:B-1----:R-:W-:Y:S02]  /*08e0*/  SHF.R.U64 R16, R6, R14, R11.reuse ;  /* 0x0000000e06107219 */ /* 0x102fe4000000120b */
[----:B------:R-:W-:Y:S02]  /*08f0*/  I2FP.F32.U32 R6, R10 ;  /* 0x0000000a00067245 */ /* 0x000fe40000201000 */
[----:B------:R-:W-:-:S03]  /*0900*/  SHF.R.U32.HI R11, RZ, R14, R11 ;  /* 0x0000000eff0b7219 */ /* 0x000fc6000001160b */
[----:B------:R-:W1:Y:S01]  /*0910*/  LDC R17, c[0x0][0x148] ;  /* 0x00005200ff117b82 */ /* 0x000e620000000800 */
[----:B---3--:R-:W-:Y:S02]  /*0920*/  IMAD R5, R9, R7, R8 ;  /* 0x0000000709057224 */ /* 0x008fe400078e0208 */
[----:B------:R-:W-:Y:S01]  /*0930*/  FMUL R7, R6, UR4 ;  /* 0x0000000406077c20 */ /* 0x000fe20008400000 */
[----:B------:R-:W-:-:S03]  /*0940*/  IMAD.MOV.U32 R6, RZ, RZ, -0x1 ;  /* 0xffffffffff067424 */ /* 0x000fc600078e00ff */
[----:B------:R2:W3:Y:S01]  /*0950*/  F2I.U32.TRUNC.NTZ R15, R7 ;  /* 0x00000007000f7305 */ /* 0x0004e2000020f000 */
[----:B------:R-:W1:Y:S01]  /*0960*/  LDC R21, c[0x0][0x600] ;  /* 0x00018000ff157b82 */ /* 0x000e620000000800 */
[-CC-:B----4-:R-:W-:Y:S02]  /*0970*/  SHF.R.U64 R27, R16, R18.reuse, R11.reuse ;  /* 0x00000012101b7219 */ /* 0x190fe4000000120b */
[----:B------:R-:W-:-:S05]  /*0980*/  SHF.R.U32.HI R8, RZ, R18, R11 ;  /* 0x00000012ff087219 */ /* 0x000fca000001160b */
[----:B------:R-:W4:Y:S01]  /*0990*/  LDC R20, c[0x0][0x648] ;  /* 0x00019200ff147b82 */ /* 0x000f220000000800 */
[-CC-:B0-----:R-:W-:Y:S02]  /*09a0*/  SHF.R.U64 R18, R27, R13.reuse, R8.reuse ;  /* 0x0000000d1b127219 */ /* 0x181fe40000001208 */
[-C--:B------:R-:W-:Y:S02]  /*09b0*/  SHF.L.U32 R6, R6, R13.reuse, RZ ;  /* 0x0000000d06067219 */ /* 0x080fe400000006ff */
[-C--:B------:R-:W-:Y:S02]  /*09c0*/  SHF.R.U32.HI R8, RZ, R13.reuse, R8 ;  /* 0x0000000dff087219 */ /* 0x080fe40000011608 */
[----:B------:R-:W-:Y:S01]  /*09d0*/  LOP3.LUT R14, RZ, R6, RZ, 0x33, !PT ;  /* 0x00000006ff0e7212 */ /* 0x000fe200078e33ff */
[----:B------:R-:W0:Y:S01]  /*09e0*/  LDC R25, c[0x0][0x638] ;  /* 0x00018e00ff197b82 */ /* 0x000e220000000800 */
[----:B------:R-:W-:Y:S01]  /*09f0*/  SHF.L.U32 R11, R12, R13, RZ ;  /* 0x0000000d0c0b7219 */ /* 0x000fe200000006ff */
[----:B------:R-:W-:-:S02]  /*0a00*/  IMAD.MOV.U32 R6, RZ, RZ, R18 ;  /* 0x000000ffff067224 */ /* 0x000fc400078e0012 */
[----:B--2---:R-:W-:-:S04]  /*0a10*/  IMAD.MOV.U32 R7, RZ, RZ, R8 ;  /* 0x000000ffff077224 */ /* 0x004fc800078e0008 */
[----:B------:R-:W2:Y:S01]  /*0a20*/  LDC R24, c[0x0][0x610] ;  /* 0x00018400ff187b82 */ /* 0x000ea20000000800 */
[----:B---3--:R-:W-:Y:S05]  /*0a30*/  @!P0 BRA `(.L_x_6) ;  /* 0x0000000000288947 */ /* 0x008fea0003800000 */
[----:B------:R-:W3:Y:S02]  /*0a40*/  LDC R13, c[0x0][0x64c] ;  /* 0x00019300ff0d7b82 */ /* 0x000ee40000000800 */
[----:B---3--:R-:W-:-:S05]  /*0a50*/  IADD3 R13, P0, R18, R13, RZ ;  /* 0x0000000d120d7210 */ /* 0x008fca0007f1e0ff */
        /* <DEDUP_REMOVED lines=8> */
.L_x_6:
[----:B----4-:R-:W-:Y:S01]  /*0ae0*/  SHF.R.U64 R6, R6, R20, R7 ;  /* 0x0000001406067219 */ /* 0x010fe20000001207 */
[----:B-1----:R-:W-:Y:S01]  /*0af0*/  VIADD R7, R21, 0xffffffff ;  /* 0xffffffff15077836 */ /* 0x002fe20000000000 */
[----:B------:R-:W-:Y:S01]  /*0b00*/  LOP3.LUT R14, R27, R14, RZ, 0xc0, !PT ;  /* 0x0000000e1b0e7212 */ /* 0x000fe200078ec0ff */
[----:B------:R-:W-:Y:S02]  /*0b10*/  IMAD.MOV R15, RZ, RZ, -R15 ;  /* 0x000000ffff0f7224 */ /* 0x000fe400078e0a0f */
[----:B------:R-:W-:Y:S01]  /*0b20*/  IMAD.MOV R8, RZ, RZ, -R6 ;  /* 0x000000ffff087224 */ /* 0x000fe200078e0a06 */
[----:B------:R-:W-:Y:S01]  /*0b30*/  LOP3.LUT R7, R16, R7, RZ, 0xc0, !PT ;  /* 0x0000000710077212 */ /* 0x000fe200078ec0ff */
[----:B------:R-:W-:Y:S02]  /*0b40*/  IMAD R14, R11, R6, R14 ;  /* 0x000000060b0e7224 */ /* 0x000fe400078e020e */
[----:B------:R-:W-:Y:S02]  /*0b50*/  @P2 IMAD R5, R17, R15, R10 ;  /* 0x0000000f11052224 */ /* 0x000fe400078e020a */
[----:B0-----:R-:W-:-:S02]  /*0b60*/  IMAD R6, R8, R25, R18 ;  /* 0x0000001908067224 */ /* 0x001fc400078e0212 */
[----:B--2---:R-:W-:Y:S02]  /*0b70*/  IMAD R5, R14, R24, R5 ;  /* 0x000000180e057224 */ /* 0x004fe400078e0205 */
[----:B------:R-:W-:Y:S02]  /*0b80*/  IMAD R8, R6, R21, R7 ;  /* 0x0000001506087224 */ /* 0x000fe400078e0207 */
[----:B------:R-:W-:-:S03]  /*0b90*/  IMAD.MOV.U32 R12, RZ, RZ, 0x1 ;  /* 0x00000001ff0c7424 */ /* 0x000fc600078e00ff */
[----:B------:R-:W-:Y:S02]  /*0ba0*/  SEL R6, R8, R5, !P2 ;  /* 0x0000000508067207 */ /* 0x000fe40005000000 */
[----:B------:R-:W-:Y:S01]  /*0bb0*/  SEL R7, R5, R8, !P2 ;  /* 0x0000000805077207 */ /* 0x000fe20005000000 */
[----:B------:R-:W-:-:S07]  /*0bc0*/  IMAD.MOV.U32 R5, RZ, RZ, R26 ;  /* 0x000000ffff057224 */ /* 0x000fce00078e001a */
.L_x_4:
[----:B------:R-:W-:-:S08]  /*0bd0*/  NOP ;  /* 0x0000000000007918 */ /* 0x000fd00000000000 */
[----:B------:R-:W0:Y:S02]  /*0be0*/  USETMAXREG.TRY_ALLOC.CTAPOOL UP0, 0xe8 ;  /* 0x000000e8000079c8 */ /* 0x000e240008000600 */
[----:B0-----:R-:W-:-:S13]  /*0bf0*/  PLOP3.LUT P0, PT, PT, PT, UP0, 0x80, 0x0 ;  /* 0x000000000000781c */ /* 0x001fda0003f0f008 */
[----:B------:R-:W-:Y:S05]  /*0c00*/  @!P0 BRA `(.L_x_4) ;  /* 0xfffffffc00f08947 */ /* 0x000fea000383ffff */
[----:B------:R-:W-:Y:S01]  /*0c10*/  ULDC.64 UR4, c[0x0][0x598] ;  /* 0x0001660000047ab9 */ /* 0x000fe20000000a00 */
[----:B------:R-:W-:Y:S01]  /*0c20*/  ULDC.64 UR16, c[0x0][0x208] ;  /* 0x0000820000107ab9 */ /* 0x000fe20000000a00 */
[----:B------:R-:W-:-:S04]  /*0c30*/  ISETP.NE.U32.AND P0, PT, RZ, UR4, PT ;  /* 0x00000004ff007c0c */ /* 0x000fc8000bf05070 */
[----:B------:R-:W-:-:S13]  /*0c40*/  ISETP.NE.AND.EX P0, PT, RZ, UR5, PT, P0 ;  /* 0x00000005ff007c0c */ /* 0x000fda000bf05300 */
[----:B------:R-:W-:Y:S05]  /*0c50*/  @!P0 BRA `(.L_x_7) ;  /* 0x00000000001c8947 */ /* 0x000fea0003800000 */
[----:B------:R-:W0:Y:S02]  /*0c60*/  LDC.64 R8, c[0x0][0x598] ;  /* 0x00016600ff087b82 */ /* 0x000e240000000a00 */
[----:B0-----:R-:W2:Y:S02]  /*0c70*/  LDG.E.64 R8, desc[UR16][R8.64] ;  /* 0x0000001008087981 */ /* 0x001ea4000c1e1b00 */
[----:B--2---:R-:W-:-:S04]  /*0c80*/  ISETP.NE.U32.AND P0, PT, R8, RZ, PT ;  /* 0x000000ff0800720c */ /* 0x004fc80003f05070 */
[----:B------:R-:W-:-:S13]  /*0c90*/  ISETP.NE.AND.EX P0, PT, R9, RZ, PT, P0 ;  /* 0x000000ff0900720c */ /* 0x000fda0003f05300 */
[----:B------:R-:W-:Y:S05]  /*0ca0*/  @!P0 BRA `(.L_x_7) ;  /* 0x0000000000088947 */ /* 0x000fea0003800000 */
[----:B------:R0:W5:Y:S01]  /*0cb0*/  LD.E R8, desc[UR16][R8.64] ;  /* 0x0000001008087980 */ /* 0x000162000c101900 */
[----:B------:R-:W-:Y:S05]  /*0cc0*/  BRA `(.L_x_8) ;  /* 0x0000000000207947 */ /* 0x000fea0003800000 */
.L_x_7:
[----:B------:R-:W-:Y:S02]  /*0cd0*/  ULDC.64 UR4, c[0x0][0x588] ;  /* 0x0001620000047ab9 */ /* 0x000fe40000000a00 */
[----:B------:R-:W-:-:S04]  /*0ce0*/  ISETP.NE.U32.AND P0, PT, RZ, UR4, PT ;  /* 0x00000004ff007c0c */ /* 0x000fc8000bf05070 */
[----:B------:R-:W-:-:S13]  /*0cf0*/  ISETP.NE.AND.EX P0, PT, RZ, UR5, PT, P0 ;  /* 0x00000005ff007c0c */ /* 0x000fda000bf05300 */
[----:B------:R-:W-:Y:S05]  /*0d00*/  @!P0 BRA `(.L_x_9) ;  /* 0x00000000000c8947 */ /* 0x000fea0003800000 */
[----:B------:R-:W0:Y:S02]  /*0d10*/  LDC.64 R8, c[0x0][0x588] ;  /* 0x00016200ff087b82 */ /* 0x000e240000000a00 */
[----:B0-----:R1:W5:Y:S01]  /*0d20*/  LDG.E R8, desc[UR16][R8.64] ;  /* 0x0000001008087981 */ /* 0x001362000c1e1900 */
[----:B------:R-:W-:Y:S05]  /*0d30*/  BRA `(.L_x_8) ;  /* 0x0000000000047947 */ /* 0x000fea0003800000 */
.L_x_9:
[----:B------:R-:W2:Y:S02]  /*0d40*/  LDC R8, c[0x0][0x580] ;  /* 0x00016000ff087b82 */ /* 0x000ea40000000800 */
.L_x_8:
[----:B------:R-:W-:Y:S02]  /*0d50*/  ULDC.64 UR4, c[0x0][0x5a0] ;  /* 0x0001680000047ab9 */ /* 0x000fe40000000a00 */
[----:B------:R-:W-:-:S04]  /*0d60*/  ISETP.NE.U32.AND P0, PT, RZ, UR4, PT ;  /* 0x00000004ff007c0c */ /* 0x000fc8000bf05070 */
[----:B------:R-:W-:-:S13]  /*0d70*/  ISETP.NE.AND.EX P0, PT, RZ, UR5, PT, P0 ;  /* 0x00000005ff007c0c */ /* 0x000fda000bf05300 */
[----:B------:R-:W-:Y:S05]  /*0d80*/  @!P0 BRA `(.L_x_10) ;  /* 0x00000000001c8947 */ /* 0x000fea0003800000 */
[----:B------:R-:W3:Y:S02]  /*0d90*/  LDC.64 R10, c[0x0][0x5a0] ;  /* 0x00016800ff0a7b82 */ /* 0x000ee40000000a00 */
[----:B---3--:R-:W3:Y:S02]  /*0da0*/  LDG.E.64 R10, desc[UR16][R10.64] ;  /* 0x000000100a0a7981 */ /* 0x008ee4000c1e1b00 */
[----:B---3--:R-:W-:-:S04]  /*0db0*/  ISETP.NE.U32.AND P0, PT, R10, RZ, PT ;  /* 0x000000ff0a00720c */ /* 0x008fc80003f05070 */
[----:B------:R-:W-:-:S13]  /*0dc0*/  ISETP.NE.AND.EX P0, PT, R11, RZ, PT, P0 ;  /* 0x000000ff0b00720c */ /* 0x000fda0003f05300 */
[----:B------:R-:W-:Y:S05]  /*0dd0*/  @!P0 BRA `(.L_x_10) ;  /* 0x0000000000088947 */ /* 0x000fea0003800000 */
[----:B01----:R0:W5:Y:S01]  /*0de0*/  LD.E R9, desc[UR16][R10.64] ;  /* 0x000000100a097980 */ /* 0x003162000c101900 */
[----:B------:R-:W-:Y:S05]  /*0df0*/  BRA `(.L_x_11) ;  /* 0x0000000000207947 */ /* 0x000fea0003800000 */
.L_x_10:
[----:B------:R-:W-:Y:S02]  /*0e00*/  ULDC.64 UR4, c[0x0][0x590] ;  /* 0x0001640000047ab9 */ /* 0x000fe40000000a00 */
[----:B------:R-:W-:-:S04]  /*0e10*/  ISETP.NE.U32.AND P0, PT, RZ, UR4, PT ;  /* 0x00000004ff007c0c */ /* 0x000fc8000bf05070 */
[----:B------:R-:W-:-:S13]  /*0e20*/  ISETP.NE.AND.EX P0, PT, RZ, UR5, PT, P0 ;  /* 0x00000005ff007c0c */ /* 0x000fda000bf05300 */
[----:B------:R-:W-:Y:S05]  /*0e30*/  @!P0 BRA `(.L_x_12) ;  /* 0x00000000000c8947 */ /* 0x000fea0003800000 */
[----:B------:R-:W0:Y:S02]  /*0e40*/  LDC.64 R10, c[0x0][0x590] ;  /* 0x00016400ff0a7b82 */ /* 0x000e240000000a00 */
[----:B01----:R1:W5:Y:S01]  /*0e50*/  LDG.E R9, desc[UR16][R10.64] ;  /* 0x000000100a097981 */ /* 0x003362000c1e1900 */
[----:B------:R-:W-:Y:S05]  /*0e60*/  BRA `(.L_x_11) ;  /* 0x0000000000047947 */ /* 0x000fea0003800000 */
.L_x_12:
[----:B01----:R-:W3:Y:S02]  /*0e70*/  LDC R9, c[0x0][0x584] ;  /* 0x00016100ff097b82 */ /* 0x003ee40000000800 */
.L_x_11:
[----:B------:R-:W-:-:S13]  /*0e80*/  LOP3.LUT P0, RZ, R12, 0xff, RZ, 0xc0, !PT ;  /* 0x000000ff0cff7812 */ /* 0x000fda000780c0ff */
[----:B------:R-:W-:Y:S05]  /*0e90*/  @!P0 EXIT ;  /* 0x000000000000894d */ /* 0x000fea0003800000 */
[----:B------:R-:W-:Y:S01]  /*0ea0*/  ULDC UR4, c[0x0][0x28c] ;  /* 0x0000a30000047ab9 */ /* 0x000fe20000000800 */
[----:B------:R-:W-:Y:S01]  /*0eb0*/  LOP3.LUT R138, R4, 0x1, RZ, 0xfc, !PT ;  /* 0x00000001048a7812 */ /* 0x000fe200078efcff */
[----:B------:R-:W-:-:S04]  /*0ec0*/  UIADD3 UR4, UR4, 0x7f, URZ ;  /* 0x0000007f04047890 */ /* 0x000fc8000fffe03f */
[----:B------:R-:W-:-:S04]  /*0ed0*/  USHF.R.S32.HI UR5, URZ, 0x1f, UR4 ;  /* 0x0000001f3f057899 */ /* 0x000fc80008011404 */
[----:B------:R-:W-:-:S03]  /*0ee0*/  ULEA.HI UR5, UR5, UR4, URZ, 0x7 ;  /* 0x0000000405057291 */ /* 0x000fc6000f8f383f */
[----:B------:R-:W-:Y:S01]  /*0ef0*/  UMOV UR4, URZ ;  /* 0x0000003f00047c82 */ /* 0x000fe20008000000 */
[----:B------:R-:W-:-:S03]  /*0f00*/  USHF.R.S32.HI UR9, URZ, 0x7, UR5 ;  /* 0x000000073f097899 */ /* 0x000fc60008011405 */
[----:B------:R-:W-:-:S09]  /*0f10*/  UMOV UR5, URZ ;  /* 0x0000003f00057c82 */ /* 0x000fd20008000000 */
.L_x_165:
[----:B01----:R-:W-:Y:S01]  /*0f20*/  LOP3.LUT R10, R0, 0x80, RZ, 0xc0, !PT ;  /* 0x00000080000a7812 */ /* 0x003fe200078ec0ff */
[----:B------:R-:W0:Y:S01]  /*0f30*/  S2UR UR13, SR_CgaCtaId ;  /* 0x00000000000d79c3 */ /* 0x000e220000008800 */
[----:B------:R-:W-:Y:S01]  /*0f40*/  UMOV UR12, 0x400 ;  /* 0x00000400000c7882 */ /* 0x000fe20000000000 */
[----:B------:R-:W-:Y:S01]  /*0f50*/  UMOV UR6, URZ ;  /* 0x0000003f00067c82 */ /* 0x000fe20008000000 */
[----:B------:R-:W-:Y:S01]  /*0f60*/  SHF.R.U32.HI R10, RZ, 0x7, R10 ;  /* 0x00000007ff0a7819 */ /* 0x000fe2000001160a */
[----:B------:R-:W-:Y:S01]  /*0f70*/  UMOV UR7, URZ ;  /* 0x0000003f00077c82 */ /* 0x000fe20008000000 */
[----:B------:R-:W-:Y:S01]  /*0f80*/  UMOV UR18, UR5 ;  /* 0x0000000500127c82 */ /* 0x000fe20008000000 */
[----:B------:R-:W-:Y:S02]  /*0f90*/  CS2R R14, SRZ ;  /* 0x00000000000e7805 */ /* 0x000fe4000001ff00 */
[----:B------:R-:W-:Y:S01]  /*0fa0*/  CS2R R12, SRZ ;  /* 0x00000000000c7805 */ /* 0x000fe2000001ff00 */
[----:B------:R-:W1:Y:S01]  /*0fb0*/  LDC R11, c[0x0][0x28c] ;  /* 0x0000a300ff0b7b82 */ /* 0x000e620000000800 */
[----:B------:R-:W4:Y:S01]  /*0fc0*/  SHFL.IDX PT, R10, R10, RZ, 0x1f ;  /* 0x00001fff0a0a7589 */ /* 0x000f2200000e0000 */
[----:B------:R-:W-:-:S02]  /*0fd0*/  CS2R R16, SRZ ;  /* 0x0000000000107805 */ /* 0x000fc4000001ff00 */
[----:B------:R-:W-:Y:S02]  /*0fe0*/  CS2R R18, SRZ ;  /* 0x0000000000127805 */ /* 0x000fe4000001ff00 */
[----:B------:R-:W-:Y:S02]  /*0ff0*/  CS2R R20, SRZ ;  /* 0x0000000000147805 */ /* 0x000fe4000001ff00 */
[----:B------:R-:W-:Y:S02]  /*1000*/  CS2R R22, SRZ ;  /* 0x0000000000167805 */ /* 0x000fe4000001ff00 */
[----:B------:R-:W-:Y:S02]  /*1010*/  CS2R R88, SRZ ;  /* 0x0000000000587805 */ /* 0x000fe4000001ff00 */
[----:B------:R-:W-:Y:S02]  /*1020*/  CS2R R90, SRZ ;  /* 0x00000000005a7805 */ /* 0x000fe4000001ff00 */
        /* <DEDUP_REMOVED lines=16> */
[----:B-1----:R-:W-:Y:S02]  /*1130*/  ISETP.GE.AND P0, PT, R11, 0x1, PT ;  /* 0x000000010b00780c */ /* 0x002fe40003f06270 */
[----:B------:R-:W-:Y:S02]  /*1140*/  CS2R R124, SRZ ;  /* 0x00000000007c7805 */ /* 0x000fe4000001ff00 */
[----:B----4-:R-:W-:-:S02]  /*1150*/  R2UR UR8, R10 ;  /* 0x000000000a0872ca */ /* 0x010fc400000e0000 */
[----:B------:R-:W-:Y:S02]  /*1160*/  CS2R R126, SRZ ;  /* 0x00000000007e7805 */ /* 0x000fe4000001ff00 */
[----:B------:R-:W-:Y:S02]  /*1170*/  CS2R R128, SRZ ;  /* 0x0000000000807805 */ /* 0x000fe4000001ff00 */
[----:B------:R-:W-:Y:S02]  /*1180*/  CS2R R130, SRZ ;  /* 0x0000000000827805 */ /* 0x000fe4000001ff00 */
[----:B------:R-:W-:Y:S02]  /*1190*/  CS2R R132, SRZ ;  /* 0x0000000000847805 */ /* 0x000fe4000001ff00 */
[----:B------:R-:W-:Y:S02]  /*11a0*/  CS2R R134, SRZ ;  /* 0x0000000000867805 */ /* 0x000fe4000001ff00 */
[----:B------:R-:W-:Y:S01]  /*11b0*/  CS2R R136, SRZ ;  /* 0x0000000000887805 */ /* 0x000fe2000001ff00 */
[----:B------:R-:W-:Y:S01]  /*11c0*/  IMAD.MOV.U32 R139, RZ, RZ, RZ ;  /* 0x000000ffff8b7224 */ /* 0x000fe200078e00ff */
[----:B------:R-:W-:Y:S01]  /*11d0*/  CS2R R24, SRZ ;  /* 0x0000000000187805 */ /* 0x000fe2000001ff00 */
[----:B------:R-:W-:Y:S01]  /*11e0*/  IMAD.MOV.U32 R141, RZ, RZ, RZ ;  /* 0x000000ffff8d7224 */ /* 0x000fe200078e00ff */
[----:B---3--:R-:W-:Y:S01]  /*11f0*/  CS2R R26, SRZ ;  /* 0x00000000001a7805 */ /* 0x008fe2000001ff00 */
[----:B------:R-:W-:Y:S01]  /*1200*/  IMAD.U32 R142, RZ, RZ, UR4 ;  /* 0x00000004ff8e7e24 */ /* 0x000fe2000f8e00ff */
[----:B------:R-:W-:Y:S01]  /*1210*/  CS2R R28, SRZ ;  /* 0x00000000001c7805 */ /* 0x000fe2000001ff00 */
[----:B------:R-:W-:Y:S01]  /*1220*/  ULEA.HI UR10, UR8, UR8, URZ, 0x1 ;  /* 0x00000008080a7291 */ /* 0x000fe2000f8f083f */
[----:B------:R-:W-:-:S02]  /*1230*/  CS2R R30, SRZ ;  /* 0x00000000001e7805 */ /* 0x000fc4000001ff00 */
[----:B------:R-:W-:Y:S02]  /*1240*/  CS2R R32, SRZ ;  /* 0x0000000000207805 */ /* 0x000fe4000001ff00 */
[----:B------:R-:W-:Y:S01]  /*1250*/  CS2R R34, SRZ ;  /* 0x0000000000227805 */ /* 0x000fe2000001ff00 */
[----:B------:R-:W-:Y:S01]  /*1260*/  ULOP3.LUT UR11, UR10, 0x7fffe, URZ, 0xc0, !UPT ;  /* 0x0007fffe0a0b7892 */ /* 0x000fe2000f8ec03f */
[----:B------:R-:W-:Y:S01]  /*1270*/  CS2R R36, SRZ ;  /* 0x0000000000247805 */ /* 0x000fe2000001ff00 */
[----:B0-----:R-:W-:Y:S01]  /*1280*/  ULEA UR10, UR13, UR12, 0x18 ;  /* 0x0000000c0d0a7291 */ /* 0x001fe2000f8ec03f */
[----:B------:R-:W-:Y:S01]  /*1290*/  CS2R R38, SRZ ;  /* 0x0000000000267805 */ /* 0x000fe2000001ff00 */
[----:B------:R-:W-:Y:S01]  /*12a0*/  UIADD3 UR11, UR8, -UR11, URZ ;  /* 0x8000000b080b7290 */ /* 0x000fe2000fffe03f */
[----:B------:R-:W-:Y:S02]  /*12b0*/  CS2R R40, SRZ ;  /* 0x0000000000287805 */ /* 0x000fe4000001ff00 */
[----:B------:R-:W-:Y:S01]  /*12c0*/  CS2R R42, SRZ ;  /* 0x00000000002a7805 */ /* 0x000fe2000001ff00 */
[----:B------:R-:W-:Y:S01]  /*12d0*/  UMOV UR8, URZ ;  /* 0x0000003f00087c82 */ /* 0x000fe20008000000 */
[----:B------:R-:W-:Y:S01]  /*12e0*/  ULEA UR11, UR11, UR10, 0xd ;  /* 0x0000000a0b0b7291 */ /* 0x000fe2000f8e683f */
[----:B------:R-:W-:-:S02]  /*12f0*/  CS2R R44, SRZ ;  /* 0x00000000002c7805 */ /* 0x000fc4000001ff00 */
[----:B------:R-:W-:Y:S02]  /*1300*/  CS2R R46, SRZ ;  /* 0x00000000002e7805 */ /* 0x000fe4000001ff00 */
[----:B------:R-:W-:Y:S01]  /*1310*/  CS2R R48, SRZ ;  /* 0x0000000000307805 */ /* 0x000fe2000001ff00 */
[----:B------:R-:W-:Y:S01]  /*1320*/  UIADD3 UR11, UR11, 0x100, URZ ;  /* 0x000001000b0b7890 */ /* 0x000fe2000fffe03f */
[----:B------:R-:W-:Y:S02]  /*1330*/  CS2R R50, SRZ ;  /* 0x0000000000327805 */ /* 0x000fe4000001ff00 */
[----:B------:R-:W-:Y:S02]  /*1340*/  CS2R R52, SRZ ;  /* 0x0000000000347805 */ /* 0x000fe4000001ff00 */
[----:B------:R-:W-:Y:S01]  /*1350*/  CS2R R54, SRZ ;  /* 0x0000000000367805 */ /* 0x000fe2000001ff00 */
[----:B------:R-:W-:Y:S01]  /*1360*/  USHF.R.U32.HI UR11, URZ, 0x4, UR11 ;  /* 0x000000043f0b7899 */ /* 0x000fe2000801160b */
[----:B------:R-:W-:-:S02]  /*1370*/  CS2R R56, SRZ ;  /* 0x0000000000387805 */ /* 0x000fc4000001ff00 */
[----:B------:R-:W-:Y:S02]  /*1380*/  CS2R R58, SRZ ;  /* 0x00000000003a7805 */ /* 0x000fe4000001ff00 */
[----:B------:R-:W-:Y:S01]  /*1390*/  CS2R R60, SRZ ;  /* 0x00000000003c7805 */ /* 0x000fe2000001ff00 */
[----:B------:R-:W-:Y:S01]  /*13a0*/  ULOP3.LUT UR11, UR11, 0x3fff, URZ, 0xc0, !UPT ;  /* 0x00003fff0b0b7892 */ /* 0x000fe2000f8ec03f */
        /* <DEDUP_REMOVED lines=12> */
[----:B------:R-:W-:Y:S01]  /*1470*/  CS2R R86, SRZ ;  /* 0x0000000000567805 */ /* 0x000fe2000001ff00 */
[----:B------:R-:W-:Y:S06]  /*1480*/  @!P0 BRA `(.L_x_13) ;  /* 0x0000000800608947 */ /* 0x000fec0003800000 */
[----:B------:R-:W-:-:S13]  /*1490*/  ISETP.NE.AND P1, PT, R138, 0x3, PT ;  /* 0x000000038a00780c */ /* 0x000fda0003f25270 */
[----:B------:R-:W-:Y:S05]  /*14a0*/  @!P1 BRA `(.L_x_14) ;  /* 0x0000000000049947 */ /* 0x000fea0003800000 */
[----:B------:R-:W-:Y:S01]  /*14b0*/  BPT.TRAP 0x1 ;  /* 0x000000040000795c */ /* 0x000fe20000300000 */
.L_x_14:
[----:B------:R-:W-:Y:S01]  /*14c0*/  ULEA UR6, UR5, UR10, 0x3 ;  /* 0x0000000a05067291 */ /* 0x000fe2000f8e183f */
[----:B------:R-:W-:-:S05]  /*14d0*/  IMAD.U32 R10, RZ, RZ, UR4 ;  /* 0x00000004ff0a7e24 */ /* 0x000fca000f8e00ff */
[----:B------:R-:W-:-:S04]  /*14e0*/  SHF.L.U32 R10, R10, 0x1f, RZ ;  /* 0x0000001f0a0a7819 */ /* 0x000fc800000006ff */
[----:B------:R0:W1:Y:S01]  /*14f0*/  SYNCS.PHASECHK.TRANS64.TRYWAIT P0, [UR6], R10 ;  /* 0x0000000aff0075a7 */ /* 0x0000620008000146 */
[----:B------:R-:W-:Y:S05]  /*1500*/  @!P1 BRA `(.L_x_15) ;  /* 0x0000000000049947 */ /* 0x000fea0003800000 */
[----:B------:R-:W-:Y:S01]  /*1510*/  BPT.TRAP 0x1 ;  /* 0x000000040000795c */ /* 0x000fe20000300000 */
.L_x_15:
[----:B-1----:R-:W-:Y:S05]  /*1520*/  @P0 BRA `(.L_x_16) ;  /* 0x0000000000080947 */ /* 0x002fea0003800000 */
[----:B------:R-:W1:Y:S02]  /*1530*/  SYNCS.PHASECHK.TRANS64.TRYWAIT P0, [UR6], R10 ;  /* 0x0000000aff0075a7 */ /* 0x000e640008000146 */
[----:B-1----:R-:W-:Y:S05]  /*1540*/  @!P0 BRA `(.L_x_17) ;  /* 0x0000007c005c8947 */ /* 0x002fea0003800000 */
.L_x_16:
[----:B------:R-:W-:Y:S01]  /*1550*/  UIADD3 UR6, UR10, 0x10100, URZ ;  /* 0x000101000a067890 */ /* 0x000fe2000fffe03f */
[----:B------:R-:W-:Y:S01]  /*1560*/  WARPGROUP.ARRIVE ;  /* 0x00000000000079c5 */ /* 0x000fe20000000000 */
[----:B------:R-:W-:Y:S01]  /*1570*/  ULOP3.LUT UR8, UR11, 0x10000, URZ, 0xfc, !UPT ;  /* 0x000100000b087892 */ /* 0x000fe2000f8efc3f */
[----:B------:R-:W-:Y:S01]  /*1580*/  CS2R R14, SRZ ;  /* 0x00000000000e7805 */ /* 0x000fe2000001ff00 */
[----:B------:R-:W-:Y:S01]  /*1590*/  USHF.R.U32.HI UR6, URZ, 0x4, UR6 ;  /* 0x000000043f067899 */ /* 0x000fe20008011606 */
[----:B------:R-:W-:Y:S01]  /*15a0*/  CS2R R12, SRZ ;  /* 0x00000000000c7805 */ /* 0x000fe2000001ff00 */
[----:B------:R-:W-:Y:S01]  /*15b0*/  UMOV UR13, 0x40000040 ;  /* 0x40000040000d7882 */ /* 0x000fe20000000000 */
[----:B------:R-:W-:Y:S01]  /*15c0*/  UMOV UR15, 0x40000040 ;  /* 0x40000040000f7882 */ /* 0x000fe20000000000 */
[----:B------:R-:W-:Y:S01]  /*15d0*/  ULOP3.LUT UR6, UR6, 0x3fff, URZ, 0xc0, !UPT ;  /* 0x00003fff06067892 */ /* 0x000fe2000f8ec03f */
[----:B------:R-:W-:Y:S02]  /*15e0*/  CS2R R16, SRZ ;  /* 0x0000000000107805 */ /* 0x000fe4000001ff00 */
[----:B------:R-:W-:-:S02]  /*15f0*/  CS2R R18, SRZ ;  /* 0x0000000000127805 */ /* 0x000fc4000001ff00 */
[----:B------:R-:W-:Y:S01]  /*1600*/  CS2R R20, SRZ ;  /* 0x0000000000147805 */ /* 0x000fe2000001ff00 */
[----:B------:R-:W-:Y:S01]  /*1610*/  ULOP3.LUT UR7, UR6, 0x10000, URZ, 0xfc, !UPT ;  /* 0x0001000006077892 */ /* 0x000fe2000f8efc3f */
[----:B------:R-:W-:Y:S01]  /*1620*/  CS2R R22, SRZ ;  /* 0x0000000000167805 */ /* 0x000fe2000001ff00 */
[----:B------:R-:W-:Y:S01]  /*1630*/  ULEA UR6, UR5, UR8, 0xa ;  /* 0x0000000805067291 */ /* 0x000fe2000f8e503f */
[----:B------:R-:W-:Y:S01]  /*1640*/  CS2R R88, SRZ ;  /* 0x0000000000587805 */ /* 0x000fe2000001ff00 */
[----:B------:R-:W-:Y:S01]  /*1650*/  ULEA UR7, UR5, UR7, 0xa ;  /* 0x0000000705077291 */ /* 0x000fe2000f8e503f */
[----:B------:R-:W-:Y:S02]  /*1660*/  CS2R R90, SRZ ;  /* 0x00000000005a7805 */ /* 0x000fe4000001ff00 */
[----:B------:R-:W-:Y:S02]  /*1670*/  CS2R R92, SRZ ;  /* 0x00000000005c7805 */ /* 0x000fe4000001ff00 */
[----:B------:R-:W-:-:S02]  /*1680*/  CS2R R94, SRZ ;  /* 0x00000000005e7805 */ /* 0x000fc4000001ff00 */
[----:B------:R-:W-:Y:S01]  /*1690*/  CS2R R96, SRZ ;  /* 0x0000000000607805 */ /* 0x000fe2000001ff00 */
[----:B------:R-:W-:Y:S01]  /*16a0*/  UMOV UR12, UR6 ;  /* 0x00000006000c7c82 */ /* 0x000fe20008000000 */
[----:B------:R-:W-:Y:S01]  /*16b0*/  CS2R R98, SRZ ;  /* 0x0000000000627805 */ /* 0x000fe2000001ff00 */
[----:B------:R-:W-:Y:S01]  /*16c0*/  UMOV UR14, UR7 ;  /* 0x00000007000e7c82 */ /* 0x000fe20008000000 */
[----:B------:R-:W-:Y:S01]  /*16d0*/  CS2R R100, SRZ ;  /* 0x0000000000647805 */ /* 0x000fe2000001ff00 */
[----:B------:R-:W-:Y:S01]  /*16e0*/  QGMMA.64x128x32.F32.E5M2.E5M2 R24, gdesc[UR12], RZ, !UPT ;  /* 0x01e000000c1879f3 */ /* 0x000fe2000c7038ff */
[----:B------:R-:W-:Y:S01]  /*16f0*/  UIADD3 UR12, UR6, 0x2, URZ ;  /* 0x00000002060c7890 */ /* 0x000fe2000fffe03f */
[----:B------:R-:W-:Y:S01]  /*1700*/  CS2R R102, SRZ ;  /* 0x0000000000667805 */ /* 0x000fe2000001ff00 */
[----:B------:R-:W-:Y:S01]  /*1710*/  UIADD3 UR14, UR7, 0x2, URZ ;  /* 0x00000002070e7890 */ /* 0x000fe2000fffe03f */
[----:B------:R-:W-:Y:S01]  /*1720*/  CS2R R104, SRZ ;  /* 0x0000000000687805 */ /* 0x000fe2000001ff00 */
[----:B------:R-:W-:Y:S01]  /*1730*/  UMOV UR13, 0x40000040 ;  /* 0x40000040000d7882 */ /* 0x000fe20000000000 */
[----:B------:R-:W-:Y:S01]  /*1740*/  UMOV UR15, 0x40000040 ;  /* 0x40000040000f7882 */ /* 0x000fe20000000000 */
        /* <DEDUP_REMOVED lines=16> */
[----:B------:R-:W-:Y:S02]  /*1850*/  IMAD.MOV.U32 R139, RZ, RZ, RZ ;  /* 0x000000ffff8b7224 */ /* 0x000fe400078e00ff */
[----:B------:R-:W-:Y:S01]  /*1860*/  IMAD.MOV.U32 R141, RZ, RZ, RZ ;  /* 0x000000ffff8d7224 */ /* 0x000fe200078e00ff */
[----:B------:R-:W-:Y:S01]  /*1870*/  QGMMA.64x128x32.F32.E5M2.E5M2 R24, gdesc[UR12], R24 ;  /* 0x01e000000c1879f3 */ /* 0x000fe20008703818 */
[----:B------:R-:W-:Y:S02]  /*1880*/  UIADD3 UR12, UR6, 0x4, URZ ;  /* 0x00000004060c7890 */ /* 0x000fe4000fffe03f */
[----:B------:R-:W-:Y:S01]  /*1890*/  UIADD3 UR14, UR7, 0x4, URZ ;  /* 0x00000004070e7890 */ /* 0x000fe2000fffe03f */
[----:B------:R-:W-:Y:S01]  /*18a0*/  UMOV UR13, 0x40000040 ;  /* 0x40000040000d7882 */ /* 0x000fe20000000000 */
[----:B------:R-:W-:-:S07]  /*18b0*/  UMOV UR15, 0x40000040 ;  /* 0x40000040000f7882 */ /* 0x000fce0000000000 */
[----:B------:R-:W-:Y:S01]  /*18c0*/  QGMMA.64x128x32.F32.E5M2.E5M2 R24, gdesc[UR12], R24 ;  /* 0x01e000000c1879f3 */ /* 0x000fe20008703818 */
[----:B------:R-:W-:Y:S02]  /*18d0*/  UIADD3 UR14, UR7, 0x6, URZ ;  /* 0x00000006070e7890 */ /* 0x000fe4000fffe03f */
[----:B------:R-:W-:Y:S01]  /*18e0*/  UIADD3 UR12, UR6, 0x6, URZ ;  /* 0x00000006060c7890 */ /* 0x000fe2000fffe03f */
[----:B------:R-:W-:Y:S01]  /*18f0*/  ULDC UR7, c[0x0][0x50c] ;  /* 0x0001430000077ab9 */ /* 0x000fe20000000800 */
[----:B------:R-:W-:Y:S01]  /*1900*/  UMOV UR13, 0x40000040 ;  /* 0x40000040000d7882 */ /* 0x000fe20000000000 */
[----:B------:R-:W-:Y:S01]  /*1910*/  UISETP.NE.AND UP0, UPT, UR7, 0x4, UPT ;  /* 0x000000040700788c */ /* 0x000fe2000bf05270 */
[----:B------:R-:W-:Y:S01]  /*1920*/  UMOV UR15, 0x40000040 ;  /* 0x40000040000f7882 */ /* 0x000fe20000000000 */
[----:B------:R-:W-:Y:S02]  /*1930*/  UMOV UR6, 0x4 ;  /* 0x0000000400067882 */ /* 0x000fe40000000000 */
[----:B------:R-:W-:-:S06]  /*1940*/  USEL UR7, URZ, 0x1, UP0 ;  /* 0x000000013f077887 */ /* 0x000fcc0008000000 */
[----:B------:R-:W-:Y:S01]  /*1950*/  ISETP.NE.AND P0, PT, RZ, UR7, PT ;  /* 0x00000007ff007c0c */ /* 0x000fe2000bf05270 */
[----:B------:R-:W-:-:S12]  /*1960*/  QGMMA.64x128x32.F32.E5M2.E5M2 R24, gdesc[UR12], R24, gsb0 ;  /* 0x01e000000c1879f3 */ /* 0x000fd80008003818 */
[----:B------:R-:W-:Y:S05]  /*1970*/  @!P0 BRA `(.L_x_18) ;  /* 0x0000000400088947 */ /* 0x000fea0003800000 */
[----:B------:R-:W-:Y:S02]  /*1980*/  WARPGROUP.DEPBAR.LE gsb0, 0x0 ;  /* 0x00008000000079c5 */ /* 0x000fe40000010000 */
[----:B------:R-:W-:-:S01]  /*1990*/  FADD R141, RZ, R24 ;  /* 0x00000018ff8d7221 */ /* 0x000fc20000000000 */
[----:B------:R-:W-:Y:S01]  /*19a0*/  FADD R136, RZ, R25 ;  /* 0x00000019ff887221 */ /* 0x000fe20000000000 */
        /* <DEDUP_REMOVED lines=62> */
[----:B------:R-:W-:-:S06]  /*1d90*/  UMOV UR6, URZ ;  /* 0x0000003f00067c82 */ /* 0x000fcc0008000000 */
.L_x_18:
[----:B------:R-:W-:-:S04]  /*1da0*/  UIADD3 UR18, UR5, 0x1, URZ ;  /* 0x0000000105127890 */ /* 0x000fc8000fffe03f */
[----:B------:R-:W-:-:S04]  /*1db0*/  UISETP.NE.AND UP0, UPT, UR18, 0x4, UPT ;  /* 0x000000041200788c */ /* 0x000fc8000bf05270 */
[----:B------:R-:W-:Y:S02]  /*1dc0*/  USEL UR8, URZ, 0x1, UP0 ;  /* 0x000000013f087887 */ /* 0x000fe40008000000 */
[----:B------:R-:W-:Y:S02]  /*1dd0*/  USEL UR18, UR18, URZ, UP0 ;  /* 0x0000003f12127287 */ /* 0x000fe40008000000 */
[----:B------:R-:W-:-:S06]  /*1de0*/  ULOP3.LUT UR8, UR4, UR8, URZ, 0x3c, !UPT ;  /* 0x0000000804087292 */ /* 0x000fcc000f8e3c3f */
[----:B------:R-:W-:Y:S01]  /*1df0*/  IMAD.U32 R142, RZ, RZ, UR8 ;  /* 0x00000008ff8e7e24 */ /* 0x000fe2000f8e00ff */
[----:B------:R-:W-:-:S06]  /*1e00*/  UMOV UR8, 0x1 ;  /* 0x0000000100087882 */ /* 0x000fcc0000000000 */
.L_x_13:
[----:B------:R-:W-:-:S04]  /*1e10*/  UISETP.LT.AND UP0, UPT, UR9, 0x1, UPT ;  /* 0x000000010900788c */ /* 0x000fc8000bf01270 */
[----:B------:R-:W-:-:S04]  /*1e20*/  USEL UR12, UR9, 0x1, UP0 ;  /* 0x00000001090c7887 */ /* 0x000fc80008000000 */
[----:B------:R-:W-:-:S04]  /*1e30*/  UIADD3 UR12, UR9, -UR12, URZ ;  /* 0x8000000c090c7290 */ /* 0x000fc8000fffe03f */
[----:B------:R-:W-:-:S06]  /*1e40*/  UISETP.GE.AND UP0, UPT, UR12, 0x1, UPT ;  /* 0x000000010c00788c */ /* 0x000fcc000bf06270 */
[----:B------:R-:W-:-:S13]  /*1e50*/  PLOP3.LUT P0, PT, PT, PT, UP0, 0x80, 0x0 ;  /* 0x000000000000781c */ /* 0x000fda0003f0f008 */
[----:B------:R-:W-:Y:S05]  /*1e60*/  @!P0 BRA `(.L_x_19) ;  /* 0x0000000800348947 */ /* 0x000fea0003800000 */
[----:B01----:R-:W-:Y:S01]  /*1e70*/  IMAD.U32 R10, RZ, RZ, UR12 ;  /* 0x0000000cff0a7e24 */ /* 0x003fe2000f8e00ff */
[----:B------:R-:W-:Y:S01]  /*1e80*/  UMOV UR19, UR5 ;  /* 0x0000000500137c82 */ /* 0x000fe20008000000 */
[----:B------:R-:W-:-:S05]  /*1e90*/  ULDC UR20, c[0x0][0x50c] ;  /* 0x0001430000147ab9 */ /* 0x000fca0000000800 */
.L_x_27:
[----:B------:R-:W-:-:S13]  /*1ea0*/  ISETP.NE.AND P1, PT, R138, 0x3, PT ;  /* 0x000000038a00780c */ /* 0x000fda0003f25270 */
[----:B01----:R-:W-:Y:S05]  /*1eb0*/  @!P1 BRA `(.L_x_20) ;  /* 0x0000000000049947 */ /* 0x003fea0003800000 */
[----:B------:R-:W-:Y:S01]  /*1ec0*/  BPT.TRAP 0x1 ;  /* 0x000000040000795c */ /* 0x000fe20000300000 */
.L_x_20:
[----:B------:R-:W0:Y:S01]  /*1ed0*/  S2UR UR12, SR_CgaCtaId ;  /* 0x00000000000c79c3 */ /* 0x000e220000008800 */
[----:B------:R-:W-:Y:S01]  /*1ee0*/  UMOV UR10, 0x400 ;  /* 0x00000400000a7882 */ /* 0x000fe20000000000 */
[----:B------:R-:W-:Y:S01]  /*1ef0*/  SHF.L.U32 R11, R142, 0x1f, RZ ;  /* 0x0000001f8e0b7819 */ /* 0x000fe200000006ff */
[----:B0-----:R-:W-:-:S04]  /*1f00*/  ULEA UR10, UR12, UR10, 0x18 ;  /* 0x0000000a0c0a7291 */ /* 0x001fc8000f8ec03f */
[----:B------:R-:W-:-:S09]  /*1f10*/  ULEA UR12, UR18, UR10, 0x3 ;  /* 0x0000000a120c7291 */ /* 0x000fd2000f8e183f */
[----:B------:R0:W1:Y:S01]  /*1f20*/  SYNCS.PHASECHK.TRANS64.TRYWAIT P0, [UR12], R11 ;  /* 0x0000000bff0075a7 */ /* 0x000062000800014c */
[----:B------:R-:W-:Y:S05]  /*1f30*/  @!P1 BRA `(.L_x_21) ;  /* 0x0000000000049947 */ /* 0x000fea0003800000 */
[----:B------:R-:W-:Y:S01]  /*1f40*/  BPT.TRAP 0x1 ;  /* 0x000000040000795c */ /* 0x000fe20000300000 */
.L_x_21:
[----:B-1----:R-:W-:Y:S05]  /*1f50*/  @P0 BRA `(.L_x_22) ;  /* 0x0000000000080947 */ /* 0x002fea0003800000 */
[----:B------:R-:W1:Y:S02]  /*1f60*/  SYNCS.PHASECHK.TRANS64.TRYWAIT P0, [UR12], R11 ;  /* 0x0000000bff0075a7 */ /* 0x000e64000800014c */
[----:B-1----:R-:W-:Y:S05]  /*1f70*/  @!P0 BRA `(.L_x_23) ;  /* 0x0000007000e88947 */ /* 0x002fea0003800000 */
.L_x_22:
[----:B------:R-:W-:Y:S01]  /*1f80*/  UIADD3 UR12, UR10, 0x10100, URZ ;  /* 0x000101000a0c7890 */ /* 0x000fe2000fffe03f */
[----:B------:R-:W-:Y:S01]  /*1f90*/  WARPGROUP.ARRIVE ;  /* 0x00000000000079c5 */ /* 0x000fe20000000000 */
[----:B------:R-:W-:Y:S02]  /*1fa0*/  UISETP.NE.AND UP0, UPT, UR7, URZ, UPT ;  /* 0x0000003f0700728c */ /* 0x000fe4000bf05270 */
[----:B------:R-:W-:Y:S02]  /*1fb0*/  USHF.R.U32.HI UR12, URZ, 0x4, UR12 ;  /* 0x000000043f0c7899 */ /* 0x000fe4000801160c */
[----:B------:R-:W-:Y:S02]  /*1fc0*/  USEL UR8, UR8, URZ, !UP0 ;  /* 0x0000003f08087287 */ /* 0x000fe4000c000000 */
[----:B------:R-:W-:Y:S02]  /*1fd0*/  ULOP3.LUT UR12, UR12, 0x3fff, URZ, 0xc0, !UPT ;  /* 0x00003fff0c0c7892 */ /* 0x000fe4000f8ec03f */
[----:B------:R-:W-:-:S02]  /*1fe0*/  UISETP.NE.U32.AND UP0, UPT, UR8, URZ, UPT ;  /* 0x0000003f0800728c */ /* 0x000fc4000bf05070 */
[----:B------:R-:W-:Y:S02]  /*1ff0*/  ULOP3.LUT UR7, UR11, 0x10000, URZ, 0xfc, !UPT ;  /* 0x000100000b077892 */ /* 0x000fe4000f8efc3f */
[----:B------:R-:W-:Y:S02]  /*2000*/  ULOP3.LUT UR8, UR12, 0x10000, URZ, 0xfc, !UPT ;  /* 0x000100000c087892 */ /* 0x000fe4000f8efc3f */
[----:B------:R-:W-:Y:S02]  /*2010*/  ULEA UR7, UR18, UR7, 0xa ;  /* 0x0000000712077291 */ /* 0x000fe4000f8e503f */
[----:B------:R-:W-:Y:S01]  /*2020*/  ULEA UR8, UR18, UR8, 0xa ;  /* 0x0000000812087291 */ /* 0x000fe2000f8e503f */
[----:B------:R-:W-:Y:S01]  /*2030*/  UMOV UR13, 0x40000040 ;  /* 0x40000040000d7882 */ /* 0x000fe20000000000 */
[----:B------:R-:W-:Y:S01]  /*2040*/  UMOV UR15, 0x40000040 ;  /* 0x40000040000f7882 */ /* 0x000fe20000000000 */
[----:B------:R-:W-:Y:S02]  /*2050*/  UIADD3 UR6, UR6, 0x4, URZ ;  /* 0x0000000406067890 */ /* 0x000fe4000fffe03f */
[----:B------:R-:W-:-:S02]  /*2060*/  UMOV UR12, UR7 ;  /* 0x00000007000c7c82 */ /* 0x000fc40008000000 */
[----:B------:R-:W-:Y:S02]  /*2070*/  UMOV UR14, UR8 ;  /* 0x00000008000e7c82 */ /* 0x000fe40008000000 */
[----:B------:R-:W-:Y:S01]  /*2080*/  QGMMA.64x128x32.F32.E5M2.E5M2 R24, gdesc[UR12], R24, UP0 ;  /* 0x01e000000c1879f3 */ /* 0x000fe2000bf03818 */
[----:B------:R-:W-:Y:S02]  /*2090*/  UIADD3 UR12, UR7, 0x2, URZ ;  /* 0x00000002070c7890 */ /* 0x000fe4000fffe03f */
[----:B------:R-:W-:Y:S01]  /*20a0*/  UIADD3 UR14, UR8, 0x2, URZ ;  /* 0x00000002080e7890 */ /* 0x000fe2000fffe03f */
[----:B------:R-:W-:Y:S01]  /*20b0*/  UMOV UR13, 0x40000040 ;  /* 0x40000040000d7882 */ /* 0x000fe20000000000 */
[----:B------:R-:W-:Y:S01]  /*20c0*/  UMOV UR15, 0x40000040 ;  /* 0x40000040000f7882 */ /* 0x000fe20000000000 */
[----:B------:R-:W-:-:S06]  /*20d0*/  UISETP.NE.AND UP0, UPT, UR6, UR20, UPT ;  /* 0x000000140600728c */ /* 0x000fcc000bf05270 */
        /* <DEDUP_REMOVED lines=8> */
[----:B------:R-:W-:Y:S01]  /*2160*/  UMOV UR13, 0x40000040 ;  /* 0x40000040000d7882 */ /* 0x000fe20000000000 */
[----:B------:R-:W-:Y:S01]  /*2170*/  UMOV UR15, 0x40000040 ;  /* 0x40000040000f7882 */ /* 0x000fe20000000000 */
[----:B------:R-:W-:-:S06]  /*2180*/  USEL UR7, URZ, 0x1, UP0 ;  /* 0x000000013f077887 */ /* 0x000fcc0008000000 */
[----:B------:R-:W-:Y:S01]  /*2190*/  ISETP.NE.AND P0, PT, RZ, UR7, PT ;  /* 0x00000007ff007c0c */ /* 0x000fe2000bf05270 */
[----:B------:R-:W-:Y:S03]  /*21a0*/  QGMMA.64x128x32.F32.E5M2.E5M2 R24, gdesc[UR12], R24, gsb0 ;  /* 0x01e000000c1879f3 */ /* 0x000fe60008003818 */
[----:B------:R-:W-:-:S09]  /*21b0*/  WARPGROUP.DEPBAR.LE gsb0, 0x1 ;  /* 0x00008000000079c5 */ /* 0x000fd20000010100 */
[----:B------:R-:W-:Y:S05]  /*21c0*/  @!P0 BRA `(.L_x_24) ;  /* 0x0000000400088947 */ /* 0x000fea0003800000 */
[----:B------:R-:W-:Y:S02]  /*21d0*/  WARPGROUP.DEPBAR.LE gsb0, 0x0 ;  /* 0x00008000000079c5 */ /* 0x000fe40000010000 */
[----:B------:R-:W-:-:S01]  /*21e0*/  FADD R141, R24, R141 ;  /* 0x0000008d188d7221 */ /* 0x000fc20000000000 */
[----:B------:R-:W-:Y:S01]  /*21f0*/  FADD R136, R25, R136 ;  /* 0x0000008819887221 */ /* 0x000fe20000000000 */
        /* <DEDUP_REMOVED lines=62> */
[----:B------:R-:W-:-:S06]  /*25e0*/  UMOV UR6, URZ ;  /* 0x0000003f00067c82 */ /* 0x000fcc0008000000 */
.L_x_24:
[----:B------:R-:W-:Y:S05]  /*25f0*/  @!P1 BRA `(.L_x_25) ;  /* 0x0000000000049947 */ /* 0x000fea0003800000 */
[----:B------:R-:W-:Y:S01]  /*2600*/  BPT.TRAP 0x1 ;  /* 0x000000040000795c */ /* 0x000fe20000300000 */
.L_x_25:
[----:B------:R-:W-:Y:S01]  /*2610*/  ULEA UR8, UR19, UR10, 0x3 ;  /* 0x0000000a13087291 */ /* 0x000fe2000f8e183f */
[----:B------:R-:W-:-:S03]  /*2620*/  ISETP.GT.U32.AND P0, PT, R4, 0x1, PT ;  /* 0x000000010400780c */ /* 0x000fc60003f04070 */
[----:B------:R-:W-:-:S04]  /*2630*/  UIADD3 UR8, UR8, 0x20, URZ ;  /* 0x0000002008087890 */ /* 0x000fc8000fffe03f */
[----:B------:R-:W-:-:S09]  /*2640*/  UPRMT UR8, URZ, 0x654, UR8 ;  /* 0x000006543f087896 */ /* 0x000fd20008000008 */
[----:B------:R-:W-:Y:S01]  /*2650*/  SYNCS.ARRIVE.TRANS64.RED.A1T0 RZ, [UR8], RZ ;  /* 0x000000ffffff79a7 */ /* 0x000fe20008100408 */
[----:B------:R-:W-:Y:S05]  /*2660*/  @P0 BRA `(.L_x_26) ;  /* 0x0000000000040947 */ /* 0x000fea0003800000 */
[----:B------:R-:W-:Y:S01]  /*2670*/  BPT.TRAP 0x1 ;  /* 0x000000040000795c */ /* 0x000fe20000300000 */
.L_x_26:
[----:B------:R-:W-:Y:S01]  /*2680*/  UIADD3 UR18, UR18, 0x1, URZ ;  /* 0x0000000112127890 */ /* 0x000fe2000fffe03f */
[C---:B------:R-:W-:Y:S01]  /*2690*/  ISETP.GT.AND P0, PT, R10.reuse, 0x1, PT ;  /* 0x000000010a00780c */ /* 0x040fe20003f04270 */
[----:B------:R-:W-:Y:S01]  /*26a0*/  UIADD3 UR19, UR19, 0x1, URZ ;  /* 0x0000000113137890 */ /* 0x000fe2000fffe03f */
[----:B------:R-:W-:Y:S01]  /*26b0*/  VIADD R10, R10, 0xffffffff ;  /* 0xffffffff0a0a7836 */ /* 0x000fe20000000000 */
[----:B------:R-:W-:Y:S02]  /*26c0*/  UISETP.NE.AND UP0, UPT, UR18, 0x4, UPT ;  /* 0x000000041200788c */ /* 0x000fe4000bf05270 */
[----:B------:R-:W-:Y:S02]  /*26d0*/  UISETP.NE.AND UP1, UPT, UR19, 0x4, UPT ;  /* 0x000000041300788c */ /* 0x000fe4000bf25270 */
[----:B------:R-:W-:Y:S02]  /*26e0*/  USEL UR8, URZ, 0x1, UP0 ;  /* 0x000000013f087887 */ /* 0x000fe40008000000 */
[----:B------:R-:W-:-:S02]  /*26f0*/  USEL UR18, UR18, URZ, UP0 ;  /* 0x0000003f12127287 */ /* 0x000fc40008000000 */
[----:B------:R-:W-:Y:S02]  /*2700*/  USEL UR19, UR19, URZ, UP1 ;  /* 0x0000003f13137287 */ /* 0x000fe40008800000 */
[----:B------:R-:W-:Y:S01]  /*2710*/  LOP3.LUT R142, R142, UR8, RZ, 0x3c, !PT ;  /* 0x000000088e8e7c12 */ /* 0x000fe2000f8e3cff */
[----:B------:R-:W-:Y:S01]  /*2720*/  UMOV UR8, 0x1 ;  /* 0x0000000100087882 */ /* 0x000fe20000000000 */
[----:B------:R-:W-:Y:S08]  /*2730*/  @P0 BRA `(.L_x_27) ;  /* 0xfffffff400d80947 */ /* 0x000ff0000383ffff */
.L_x_19:
[----:B------:R-:W-:Y:S01]  /*2740*/  UISETP.NE.AND UP0, UPT, UR6, URZ, UPT ;  /* 0x0000003f0600728c */ /* 0x000fe2000bf05270 */
[----:B01----:R-:W0:Y:S03]  /*2750*/  LDC R10, c[0x0][0x28c] ;  /* 0x0000a300ff0a7b82 */ /* 0x003e260000000800 */
[----:B------:R-:W-:-:S06]  /*2760*/  USEL UR6, URZ, 0x1, !UP0 ;  /* 0x000000013f067887 */ /* 0x000fcc000c000000 */
[----:B------:R-:W-:Y:S02]  /*2770*/  ISETP.NE.AND P0, PT, RZ, UR6, PT ;  /* 0x00000006ff007c0c */ /* 0x000fe4000bf05270 */
[----:B0-----:R-:W-:-:S11]  /*2780*/  ISETP.GE.AND P1, PT, R10, 0x1, PT ;  /* 0x000000010a00780c */ /* 0x001fd60003f26270 */
[----:B------:R-:W-:Y:S05]  /*2790*/  @!P0 BRA `(.L_x_28) ;  /* 0x0000000400048947 */ /* 0x000fea0003800000 */
[----:B------:R-:W-:Y:S02]  /*27a0*/  WARPGROUP.DEPBAR.LE gsb0, 0x0 ;  /* 0x00008000000079c5 */ /* 0x000fe40000010000 */
[----:B------:R-:W-:Y:S01]  /*27b0*/  FADD R141, R24, R141 ;  /* 0x0000008d188d7221 */ /* 0x000fe20000000000 */
        /* <DEDUP_REMOVED lines=62> */
[----:B------:R-:W-:-:S07]  /*2ba0*/  FADD R14, R14, R87 ;  /* 0x000000570e0e7221 */ /* 0x000fce0000000000 */
.L_x_28:
[----:B------:R-:W-:Y:S02]  /*2bb0*/  WARPGROUP.DEPBAR.LE gsb0, 0x0 ;  /* 0x00008000000079c5 */ /* 0x000fe40000010000 */
[----:B------:R-:W-:Y:S05]  /*2bc0*/  @!P1 BRA `(.L_x_29) ;  /* 0x0000000000389947 */ /* 0x000fea0003800000 */
[----:B------:R-:W-:-:S13]  /*2bd0*/  ISETP.NE.AND P0, PT, R138, 0x3, PT ;  /* 0x000000038a00780c */ /* 0x000fda0003f05270 */
[----:B------:R-:W-:Y:S05]  /*2be0*/  @!P0 BRA `(.L_x_30) ;  /* 0x0000000000048947 */ /* 0x000fea0003800000 */
[----:B------:R-:W-:Y:S01]  /*2bf0*/  BPT.TRAP 0x1 ;  /* 0x000000040000795c */ /* 0x000fe20000300000 */
.L_x_30:
[----:B------:R-:W-:Y:S01]  /*2c00*/  UISETP.LT.AND UP0, UPT, UR9, 0x1, UPT ;  /* 0x000000010900788c */ /* 0x000fe2000bf01270 */
[----:B------:R-:W-:-:S03]  /*2c10*/  ISETP.GT.U32.AND P0, PT, R4, 0x1, PT ;  /* 0x000000010400780c */ /* 0x000fc60003f04070 */
[----:B------:R-:W-:-:S04]  /*2c20*/  USEL UR6, UR9, 0x1, UP0 ;  /* 0x0000000109067887 */ /* 0x000fc80008000000 */
[----:B------:R-:W-:-:S04]  /*2c30*/  UIADD3 UR6, UR5, UR9, -UR6 ;  /* 0x0000000905067290 */ /* 0x000fc8000fffe806 */
[----:B------:R-:W-:-:S04]  /*2c40*/  USHF.L.U32 UR6, UR6, 0x3, URZ ;  /* 0x0000000306067899 */ /* 0x000fc8000800063f */
[----:B------:R-:W-:-:S04]  /*2c50*/  ULOP3.LUT UR6, UR6, 0x18, URZ, 0xc0, !UPT ;  /* 0x0000001806067892 */ /* 0x000fc8000f8ec03f */
[----:B------:R-:W-:-:S04]  /*2c60*/  UIADD3 UR6, UR10, 0x20, UR6 ;  /* 0x000000200a067890 */ /* 0x000fc8000fffe006 */
[----:B------:R-:W-:-:S09]  /*2c70*/  UPRMT UR6, URZ, 0x654, UR6 ;  /* 0x000006543f067896 */ /* 0x000fd20008000006 */
[----:B------:R-:W-:Y:S01]  /*2c80*/  SYNCS.ARRIVE.TRANS64.RED.A1T0 RZ, [UR6], RZ ;  /* 0x000000ffffff79a7 */ /* 0x000fe20008100406 */
[----:B------:R-:W-:Y:S05]  /*2c90*/  @P0 BRA `(.L_x_29) ;  /* 0x0000000000040947 */ /* 0x000fea0003800000 */
[----:B------:R-:W-:Y:S01]  /*2ca0*/  BPT.TRAP 0x1 ;  /* 0x000000040000795c */ /* 0x000fe20000300000 */
.L_x_29:
[----:B------:R-:W0:Y:S01]  /*2cb0*/  LDC R26, c[0x0][0x288] ;  /* 0x0000a200ff1a7b82 */ /* 0x000e220000000800 */
[----:B------:R-:W-:Y:S01]  /*2cc0*/  IMAD.SHL.U32 R6, R6, 0x80, RZ ;  /* 0x0000008006067824 */ /* 0x000fe200078e00ff */
[--C-:B------:R-:W-:Y:S01]  /*2cd0*/  SHF.R.U32.HI R10, RZ, 0x2, R0.reuse ;  /* 0x00000002ff0a7819 */ /* 0x100fe20000011600 */
[----:B------:R-:W-:Y:S01]  /*2ce0*/  IMAD.SHL.U32 R29, R7, 0x80, RZ ;  /* 0x00000080071d7824 */ /* 0x000fe200078e00ff */
[----:B------:R-:W-:Y:S01]  /*2cf0*/  LOP3.LUT R24, R0, 0x60, RZ, 0xc0, !PT ;  /* 0x0000006000187812 */ /* 0x000fe200078ec0ff */
[----:B------:R-:W-:Y:S01]  /*2d00*/  ULDC UR6, c[0x0][0x284] ;  /* 0x0000a10000067ab9 */ /* 0x000fe20000000800 */
[----:B------:R-:W-:Y:S02]  /*2d10*/  SHF.R.U32.HI R25, RZ, 0x7, R0 ;  /* 0x00000007ff197819 */ /* 0x000fe40000011600 */
[----:B------:R-:W-:Y:S02]  /*2d20*/  LOP3.LUT R11, R10, 0x7, RZ, 0xc0, !PT ;  /* 0x000000070a0b7812 */ /* 0x000fe400078ec0ff */
[----:B------:R-:W-:-:S02]  /*2d30*/  SHF.R.U32.HI R24, RZ, 0x1, R24 ;  /* 0x00000001ff187819 */ /* 0x000fc40000011618 */
[----:B------:R-:W-:Y:S02]  /*2d40*/  LOP3.LUT R10, R25, 0x1, RZ, 0xc0, !PT ;  /* 0x00000001190a7812 */ /* 0x000fe400078ec0ff */
[----:B------:R-:W-:Y:S02]  /*2d50*/  IADD3 R27, RZ, -R24, -R11 ;  /* 0x80000018ff1b7210 */ /* 0x000fe40007ffe80b */
[----:B------:R-:W-:Y:S01]  /*2d60*/  LOP3.LUT R25, R0, 0x3, RZ, 0xc0, !PT ;  /* 0x0000000300197812 */ /* 0x000fe200078ec0ff */
[C---:B------:R-:W-:Y:S02]  /*2d70*/  IMAD.SHL.U32 R28, R10.reuse, 0x40, RZ ;  /* 0x000000400a1c7824 */ /* 0x040fe400078e00ff */
[----:B------:R-:W-:-:S03]  /*2d80*/  IMAD R10, R10, -0x40, R27 ;  /* 0xffffffc00a0a7824 */ /* 0x000fc600078e021b */
[----:B------:R-:W-:Y:S01]  /*2d90*/  LOP3.LUT R11, R28, 0x40, R11, 0xe2, !PT ;  /* 0x000000401c0b7812 */ /* 0x000fe200078ee20b */
[----:B------:R-:W-:Y:S01]  /*2da0*/  IMAD.MOV.U32 R28, RZ, RZ, -0x1 ;  /* 0xffffffffff1c7424 */ /* 0x000fe200078e00ff */
[----:B0-----:R-:W-:Y:S01]  /*2db0*/  ISETP.GE.AND P0, PT, R6, R26, PT ;  /* 0x0000001a0600720c */ /* 0x001fe20003f06270 */
[----:B------:R-:W-:Y:S01]  /*2dc0*/  IMAD R31, R25, -0x2, R26 ;  /* 0xfffffffe191f7824 */ /* 0x000fe200078e021a */
[----:B------:R-:W-:Y:S01]  /*2dd0*/  IADD3 R34, -R29, UR6, R10 ;  /* 0x000000061d227c10 */ /* 0x000fe2000fffe10a */
[----:B------:R-:W-:Y:S01]  /*2de0*/  IMAD.WIDE R26, R7, 0x80, RZ ;  /* 0x00000080071a7825 */ /* 0x000fe200078e02ff */
[----:B------:R-:W-:-:S03]  /*2df0*/  ISETP.GE.OR P0, PT, R29, UR6, P0 ;  /* 0x000000061d007c0c */ /* 0x000fc60008706670 */
[----:B------:R-:W-:Y:S01]  /*2e00*/  IMAD.SHL.U32 R25, R0, 0x2, RZ ;  /* 0x0000000200197824 */ /* 0x000fe200078e00ff */
[----:B------:R-:W-:Y:S01]  /*2e10*/  LOP3.LUT R35, R26, R11, R24, 0xfe, !PT ;  /* 0x0000000b1a237212 */ /* 0x000fe200078efe18 */
[----:B------:R-:W-:-:S03]  /*2e20*/  IMAD.IADD R29, R31, 0x1, -R6 ;  /* 0x000000011f1d7824 */ /* 0x000fc600078e0a06 */
[----:B------:R-:W-:-:S05]  /*2e30*/  LOP3.LUT R24, R6, 0x6, R25, 0xf8, !PT ;  /* 0x0000000606187812 */ /* 0x000fca00078ef819 */
[----:B------:R-:W-:Y:S05]  /*2e40*/  @P0 BRA `(.L_x_31) ;  /* 0x0000004400c00947 */ /* 0x000fea0003800000 */
[----:B------:R-:W0:Y:S01]  /*2e50*/  LDC.64 R32, c[0x0][0x5c8] ;  /* 0x00017200ff207b82 */ /* 0x000e220000000a00 */
[----:B------:R-:W-:Y:S01]  /*2e60*/  SHF.R.S32.HI R30, RZ, 0x1f, R5 ;  /* 0x0000001fff1e7819 */ /* 0x000fe20000011405 */
[----:B------:R-:W-:Y:S01]  /*2e70*/  ULDC.64 UR6, c[0x0][0x5d0] ;  /* 0x0001740000067ab9 */ /* 0x000fe20000000a00 */
[----:B------:R-:W-:Y:S01]  /*2e80*/  SHF.R.S32.HI R25, RZ, 0x1f, R24 ;  /* 0x0000001fff197819 */ /* 0x000fe20000011418 */
[----:B------:R-:W-:Y:S02]  /*2e90*/  BSSY B0, `(.L_x_31) ;  /* 0x000046b000007945 */ /* 0x000fe40003800000 */
[----:B------:R-:W-:-:S04]  /*2ea0*/  IMAD R6, R30, UR6, RZ ;  /* 0x000000061e067c24 */ /* 0x000fc8000f8e02ff */
[C---:B------:R-:W-:Y:S02]  /*2eb0*/  IMAD R11, R5.reuse, UR7, R6 ;  /* 0x00000007050b7c24 */ /* 0x040fe4000f8e0206 */
[----:B------:R-:W-:Y:S01]  /*2ec0*/  IMAD.WIDE.U32 R6, R5, UR6, R24 ;  /* 0x0000000605067c25 */ /* 0x000fe2000f8e0018 */
[----:B------:R-:W-:-:S03]  /*2ed0*/  ULDC.64 UR6, c[0x0][0x5c0] ;  /* 0x0001700000067ab9 */ /* 0x000fc60000000a00 */
[----:B------:R-:W-:Y:S02]  /*2ee0*/  IMAD.IADD R7, R7, 0x1, R11 ;  /* 0x0000000107077824 */ /* 0x000fe400078e020b */
[----:B0-----:R-:W-:-:S04]  /*2ef0*/  IMAD R10, R27, R32, RZ ;  /* 0x000000201b0a7224 */ /* 0x001fc800078e02ff */
[C---:B------:R-:W-:Y:S02]  /*2f00*/  IMAD R31, R35.reuse, R33, R10 ;  /* 0x00000021231f7224 */ /* 0x040fe400078e020a */
[----:B------:R-:W-:-:S04]  /*2f10*/  IMAD.WIDE.U32 R10, R35, R32, R6 ;  /* 0x00000020230a7225 */ /* 0x000fc800078e0006 */
[----:B------:R-:W-:Y:S01]  /*2f20*/  IMAD.IADD R11, R11, 0x1, R31 ;  /* 0x000000010b0b7824 */ /* 0x000fe200078e021f */
[----:B------:R-:W-:Y:S02]  /*2f30*/  LEA R6, P0, R32, R10, 0x3 ;  /* 0x0000000a20067211 */ /* 0x000fe400078018ff */
[----:B------:R-:W-:Y:S02]  /*2f40*/  IADD3 R10, P1, R10, UR6, RZ ;  /* 0x000000060a0a7c10 */ /* 0x000fe4000ff3e0ff */
[----:B------:R-:W-:Y:S02]  /*2f50*/  LEA.HI.X R7, R32, R11, R33, 0x3, P0 ;  /* 0x0000000b20077211 */ /* 0x000fe400000f1c21 */
[----:B---3-5:R-:W-:Y:S02]  /*2f60*/  FSETP.NEU.AND P0, PT, R9, RZ, PT ;  /* 0x000000ff0900720b */ /* 0x028fe40003f0d000 */
[----:B------:R-:W-:Y:S02]  /*2f70*/  IADD3 R6, P3, R6, UR6, RZ ;  /* 0x0000000606067c10 */ /* 0x000fe4000ff7e0ff */
[----:B------:R-:W-:-:S02]  /*2f80*/  IADD3.X R11, R11, UR7, RZ, P1, !PT ;  /* 0x000000070b0b7c10 */ /* 0x000fc40008ffe4ff */
[----:B------:R-:W-:-:S07]  /*2f90*/  IADD3.X R7, R7, UR7, RZ, P3, !PT ;  /* 0x0000000707077c10 */ /* 0x000fce0009ffe4ff */
[----:B------:R-:W-:Y:S05]  /*2fa0*/  @!P0 BRA `(.L_x_32) ;  /* 0x00000034005c8947 */ /* 0x000fea0003800000 */
[----:B------:R-:W-:Y:S01]  /*2fb0*/  ULDC.64 UR6, c[0x0][0x5b8] ;  /* 0x00016e0000067ab9 */ /* 0x000fe20000000a00 */
[----:B------:R-:W-:Y:S01]  /*2fc0*/  ISETP.GE.AND P0, PT, R34, 0x1, PT ;  /* 0x000000012200780c */ /* 0x000fe20003f06270 */
[----:B------:R-:W-:Y:S01]  /*2fd0*/  IMAD R32, R30, UR6, RZ ;  /* 0x000000061e207c24 */ /* 0x000fe2000f8e02ff */
[----:B------:R-:W-:Y:S01]  /*2fe0*/  ULDC.64 UR10, c[0x0][0x5a8] ;  /* 0x00016a00000a7ab9 */ /* 0x000fe20000000a00 */
[----:B------:R-:W-:Y:S01]  /*2ff0*/  IMAD.WIDE.U32 R30, R5, UR6, R24 ;  /* 0x00000006051e7c25 */ /* 0x000fe2000f8e0018 */
[----:B------:R-:W-:Y:S01]  /*3000*/  ISETP.LT.OR P4, PT, R29, 0x1, !P0 ;  /* 0x000000011d00780c */ /* 0x000fe20004781670 */
[----:B------:R-:W-:Y:S02]  /*3010*/  BSSY B1, `(.L_x_33) ;  /* 0x000000c000017945 */ /* 0x000fe40003800000 */
[----:B------:R-:W-:Y:S01]  /*3020*/  IMAD R5, R5, UR7, R32 ;  /* 0x0000000705057c24 */ /* 0x000fe2000f8e0220 */
[----:B------:R-:W-:-:S03]  /*3030*/  ULDC.64 UR6, c[0x0][0x5b0] ;  /* 0x00016c0000067ab9 */ /* 0x000fc60000000a00 */
[----:B------:R-:W-:Y:S02]  /*3040*/  IMAD.IADD R31, R31, 0x1, R5 ;  /* 0x000000011f1f7824 */ /* 0x000fe400078e0205 */
[----:B------:R-:W-:Y:S02]  /*3050*/  IMAD R5, R27, UR6, RZ ;  /* 0x000000061b057c24 */ /* 0x000fe4000f8e02ff */
[----:B------:R-:W-:-:S04]  /*3060*/  IMAD.WIDE.U32 R24, R35, UR6, R30 ;  /* 0x0000000623187c25 */ /* 0x000fc8000f8e001e */
[----:B------:R-:W-:Y:S01]  /*3070*/  IMAD R5, R35, UR7, R5 ;  /* 0x0000000723057c24 */ /* 0x000fe2000f8e0205 */
[----:B------:R-:W-:-:S04]  /*3080*/  IADD3 R24, P1, R24, UR10, RZ ;  /* 0x0000000a18187c10 */ /* 0x000fc8000ff3e0ff */
[--C-:B------:R-:W-:Y:S02]  /*3090*/  IADD3.X R25, R25, UR11, R5.reuse, P1, !PT ;  /* 0x0000000b19197c10 */ /* 0x100fe40008ffe405 */
[----:B------:R-:W-:Y:S01]  /*30a0*/  PRMT R5, RZ, 0x7610, R5 ;  /* 0x00007610ff057816 */ /* 0x000fe20000000005 */
[----:B------:R-:W-:Y:S06]  /*30b0*/  @P4 BRA `(.L_x_34) ;  /* 0x0000000000044947 */ /* 0x000fec0003800000 */
[----:B------:R0:W5:Y:S02]  /*30c0*/  LDG.E.U8 R5, desc[UR16][R24.64] ;  /* 0x0000001018057981 */ /* 0x000164000c1e1100 */
.L_x_34:
[----:B------:R-:W-:Y:S05]  /*30d0*/  BSYNC B1 ;  /* 0x0000000000017941 */ /* 0x000fea0003800000 */
.L_x_33:
[----:B-----5:R-:W-:Y:S01]  /*30e0*/  LOP3.LUT R5, R5, 0xff, RZ, 0xc0, !PT ;  /* 0x000000ff05057812 */ /* 0x020fe200078ec0ff */
[----:B------:R-:W-:Y:S01]  /*30f0*/  BSSY B1, `(.L_x_35) ;  /* 0x000000b000017945 */ /* 0x000fe20003800000 */
[----:B------:R-:W-:Y:S02]  /*3100*/  ISETP.LT.OR P3, PT, R29, 0x2, !P0 ;  /* 0x000000021d00780c */ /* 0x000fe40004761670 */
[----:B------:R-:W-:-:S05]  /*3110*/  F2FP.F16.E5M2.UNPACK_B R5, R5 ;  /* 0x00000005ff05723e */ /* 0x000fca00020004ff */
[----:B------:R-:W-:Y:S01]  /*3120*/  HADD2.F32 R32, -RZ, R5.H0_H0 ;  /* 0x20000005ff207230 */ /* 0x000fe20000004100 */
[----:B------:R-:W-:-:S04]  /*3130*/  PRMT R5, RZ, 0x7610, R5 ;  /* 0x00007610ff057816 */ /* 0x000fc80000000005 */
[----:B------:R-:W-:-:S04]  /*3140*/  FMUL R32, R32, R9 ;  /* 0x0000000920207220 */ /* 0x000fc80000400000 */
[----:B--2---:R-:W-:-:S05]  /*3150*/  FFMA R32, R141, R8, R32 ;  /* 0x000000088d207223 */ /* 0x004fca0000000020 */
[----:B------:R-:W-:-:S05]  /*3160*/  F2FP.SATFINITE.E5M2.F32.PACK_AB_MERGE_C R33, RZ, R32, RZ ;  /* 0x00000020ff21723e */ /* 0x000fca00048060ff */
[----:B------:R1:W-:Y:S01]  /*3170*/  @!P4 STG.E.U8 desc[UR16][R10.64], R33 ;  /* 0x000000210a00c986 */ /* 0x0003e2000c101110 */
[----:B------:R-:W-:Y:S05]  /*3180*/  @P3 BRA `(.L_x_36) ;  /* 0x0000000000043947 */ /* 0x000fea0003800000 */
[----:B------:R2:W5:Y:S02]  /*3190*/  LDG.E.U8 R5, desc[UR16][R24.64+0x1] ;  /* 0x0000011018057981 */ /* 0x000564000c1e1100 */
.L_x_36:
[----:B------:R-:W-:Y:S05]  /*31a0*/  BSYNC B1 ;  /* 0x0000000000017941 */ /* 0x000fea0003800000 */
.L_x_35:
[----:B-----5:R-:W-:Y:S01]  /*31b0*/  LOP3.LUT R5, R5, 0xff, RZ, 0xc0, !PT ;  /* 0x000000ff05057812 */ /* 0x020fe200078ec0ff */
[----:B------:R-:W-:Y:S01]  /*31c0*/  BSSY B1, `(.L_x_37) ;  /* 0x0000013000017945 */ /* 0x000fe20003800000 */
[----:B-1----:R-:W-:Y:S02]  /*31d0*/  IADD3 R33, P1, R35, 0x8, RZ ;  /* 0x0000000823217810 */ /* 0x002fe40007f3e0ff */
[----:B------:R-:W-:-:S03]  /*31e0*/  F2FP.F16.E5M2.UNPACK_B R5, R5 ;  /* 0x00000005ff05723e */ /* 0x000fc600020004ff */
[----:B------:R-:W-:Y:S01]  /*31f0*/  IMAD.X R27, RZ, RZ, R27, P1 ;  /* 0x000000ffff1b7224 */ /* 0x000fe200008e061b */
[----:B------:R-:W-:Y:S01]  /*3200*/  ISETP.GE.AND P1, PT, R34, 0x9, PT ;  /* 0x000000092200780c */ /* 0x000fe20003f26270 */
[----:B------:R-:W-:Y:S02]  /*3210*/  HADD2.F32 R26, -RZ, R5.H0_H0 ;  /* 0x20000005ff1a7230 */ /* 0x000fe40000004100 */
[----:B------:R-:W-:Y:S01]  /*3220*/  IMAD.WIDE.U32 R30, R33, UR6, R30 ;  /* 0x00000006211e7c25 */ /* 0x000fe2000f8e001e */
[----:B------:R-:W-:-:S03]  /*3230*/  ISETP.LT.OR P5, PT, R29, 0x1, !P1 ;  /* 0x000000011d00780c */ /* 0x000fc60004fa1670 */
[----:B------:R-:W-:Y:S01]  /*3240*/  FMUL R5, R26, R9 ;  /* 0x000000091a057220 */ /* 0x000fe20000400000 */
[----:B------:R-:W-:-:S03]  /*3250*/  IMAD R26, R27, UR6, RZ ;  /* 0x000000061b1a7c24 */ /* 0x000fc6000f8e02ff */
[----:B------:R-:W-:Y:S01]  /*3260*/  FFMA R5, R136, R8, R5 ;  /* 0x0000000888057223 */ /* 0x000fe20000000005 */
[----:B------:R-:W-:Y:S01]  /*3270*/  IMAD R33, R33, UR7, R26 ;  /* 0x0000000721217c24 */ /* 0x000fe2000f8e021a */
[----:B------:R-:W-:-:S03]  /*3280*/  IADD3 R26, P4, R30, UR10, RZ ;  /* 0x0000000a1e1a7c10 */ /* 0x000fc6000ff9e0ff */
[----:B------:R-:W-:Y:S02]  /*3290*/  F2FP.SATFINITE.E5M2.F32.PACK_AB_MERGE_C R35, RZ, R5, RZ ;  /* 0x00000005ff23723e */ /* 0x000fe400048060ff */
[----:B------:R-:W-:Y:S02]  /*32a0*/  IADD3.X R27, R31, UR11, R33, P4, !PT ;  /* 0x0000000b1f1b7c10 */ /* 0x000fe4000a7fe421 */
[----:B------:R-:W-:Y:S01]  /*32b0*/  PRMT R5, RZ, 0x7610, R5 ;  /* 0x00007610ff057816 */ /* 0x000fe20000000005 */
[----:B------:R1:W-:Y:S01]  /*32c0*/  @!P3 STG.E.U8 desc[UR16][R10.64+0x1], R35 ;  /* 0x000001230a00b986 */ /* 0x0003e2000c101110 */
[----:B------:R-:W-:Y:S05]  /*32d0*/  @P5 BRA `(.L_x_38) ;  /* 0x0000000000045947 */ /* 0x000fea0003800000 */
[----:B------:R3:W5:Y:S02]  /*32e0*/  LDG.E.U8 R5, desc[UR16][R26.64] ;  /* 0x000000101a057981 */ /* 0x000764000c1e1100 */
.L_x_38:
[----:B------:R-:W-:Y:S05]  /*32f0*/  BSYNC B1 ;  /* 0x0000000000017941 */ /* 0x000fea0003800000 */
.L_x_37:
[----:B-----5:R-:W-:Y:S01]  /*3300*/  LOP3.LUT R5, R5, 0xff, RZ, 0xc0, !PT ;  /* 0x000000ff05057812 */ /* 0x020fe200078ec0ff */
[----:B------:R-:W-:Y:S01]  /*3310*/  BSSY B1, `(.L_x_39) ;  /* 0x000000b000017945 */ /* 0x000fe20003800000 */
[----:B------:R-:W-:Y:S02]  /*3320*/  ISETP.LT.OR P3, PT, R29, 0x2, !P1 ;  /* 0x000000021d00780c */ /* 0x000fe40004f61670 */
[----:B------:R-:W-:-:S05]  /*3330*/  F2FP.F16.E5M2.UNPACK_B R5, R5 ;  /* 0x00000005ff05723e */ /* 0x000fca00020004ff */
[----:B------:R-:W-:Y:S01]  /*3340*/  HADD2.F32 R30, -RZ, R5.H0_H0 ;  /* 0x20000005ff1e7230 */ /* 0x000fe20000004100 */
[----:B------:R-:W-:-:S04]  /*3350*/  PRMT R5, RZ, 0x7610, R5 ;  /* 0x00007610ff057816 */ /* 0x000fc80000000005 */
[----:B------:R-:W-:-:S04]  /*3360*/  FMUL R30, R30, R9 ;  /* 0x000000091e1e7220 */ /* 0x000fc80000400000 */
[----:B------:R-:W-:-:S05]  /*3370*/  FFMA R30, R139, R8, R30 ;  /* 0x000000088b1e7223 */ /* 0x000fca000000001e */
[----:B------:R-:W-:-:S05]  /*3380*/  F2FP.SATFINITE.E5M2.F32.PACK_AB_MERGE_C R31, RZ, R30, RZ ;  /* 0x0000001eff1f723e */ /* 0x000fca00048060ff */
[----:B------:R4:W-:Y:S01]  /*3390*/  @!P5 STG.E.U8 desc[UR16][R6.64], R31 ;  /* 0x0000001f0600d986 */ /* 0x0009e2000c101110 */
[----:B------:R-:W-:Y:S05]  /*33a0*/  @P3 BRA `(.L_x_40) ;  /* 0x0000000000043947 */ /* 0x000fea0003800000 */
[----:B------:R0:W5:Y:S02]  /*33b0*/  LDG.E.U8 R5, desc[UR16][R26.64+0x1] ;  /* 0x000001101a057981 */ /* 0x000164000c1e1100 */
.L_x_40:
[----:B------:R-:W-:Y:S05]  /*33c0*/  BSYNC B1 ;  /* 0x0000000000017941 */ /* 0x000fea0003800000 */
.L_x_39:
[----:B-----5:R-:W-:Y:S01]  /*33d0*/  LOP3.LUT R5, R5, 0xff, RZ, 0xc0, !PT ;  /* 0x000000ff05057812 */ /* 0x020fe200078ec0ff */
[----:B------:R-:W-:Y:S01]  /*33e0*/  BSSY B1, `(.L_x_41) ;  /* 0x000000b000017945 */ /* 0x000fe20003800000 */
[----:B------:R-:W-:Y:S02]  /*33f0*/  ISETP.LT.OR P4, PT, R29, 0x9, !P0 ;  /* 0x000000091d00780c */ /* 0x000fe40004781670 */
[----:B------:R-:W-:-:S05]  /*3400*/  F2FP.F16.E5M2.UNPACK_B R5, R5 ;  /* 0x00000005ff05723e */ /* 0x000fca00020004ff */
[----:B------:R-:W-:-:S05]  /*3410*/  HADD2.F32 R30, -RZ, R5.H0_H0 ;  /* 0x20000005ff1e7230 */ /* 0x000fca0000004100 */
[----:B------:R-:W-:-:S04]  /*3420*/  FMUL R5, R30, R9 ;  /* 0x000000091e057220 */ /* 0x000fc80000400000 */
[----:B------:R-:W-:-:S05]  /*3430*/  FFMA R5, R134, R8, R5 ;  /* 0x0000000886057223 */ /* 0x000fca0000000005 */
[----:B----4-:R-:W-:Y:S02]  /*3440*/  F2FP.SATFINITE.E5M2.F32.PACK_AB_MERGE_C R31, RZ, R5, RZ ;  /* 0x00000005ff1f723e */ /* 0x010fe400048060ff */
[----:B------:R-:W-:-:S03]  /*3450*/  PRMT R5, RZ, 0x7610, R5 ;  /* 0x00007610ff057816 */ /* 0x000fc60000000005 */
[----:B------:R4:W-:Y:S01]  /*3460*/  @!P3 STG.E.U8 desc[UR16][R6.64+0x1], R31 ;  /* 0x0000011f0600b986 */ /* 0x0009e2000c101110 */
[----:B------:R-:W-:Y:S05]  /*3470*/  @P4 BRA `(.L_x_42) ;  /* 0x0000000000044947 */ /* 0x000fea0003800000 */
[----:B------:R0:W5:Y:S02]  /*3480*/  LDG.E.U8 R5, desc[UR16][R24.64+0x8] ;  /* 0x0000081018057981 */ /* 0x000164000c1e1100 */
.L_x_42:
[----:B------:R-:W-:Y:S05]  /*3490*/  BSYNC B1 ;  /* 0x0000000000017941 */ /* 0x000fea0003800000 */
.L_x_41:
        /* <DEDUP_REMOVED lines=8> */
[----:B----4-:R-:W-:-:S05]  /*3520*/  F2FP.SATFINITE.E5M2.F32.PACK_AB_MERGE_C R31, RZ, R30, RZ ;  /* 0x0000001eff1f723e */ /* 0x010fca00048060ff */
[----:B------:R4:W-:Y:S01]  /*3530*/  @!P4 STG.E.U8 desc[UR16][R10.64+0x8], R31 ;  /* 0x0000081f0a00c986 */ /* 0x0009e2000c101110 */
[----:B------:R-:W-:Y:S05]  /*3540*/  @P3 BRA `(.L_x_44) ;  /* 0x0000000000043947 */ /* 0x000fea0003800000 */
[----:B------:R0:W5:Y:S02]  /*3550*/  LDG.E.U8 R5, desc[UR16][R24.64+0x9] ;  /* 0x0000091018057981 */ /* 0x000164000c1e1100 */
.L_x_44:
[----:B------:R-:W-:Y:S05]  /*3560*/  BSYNC B1 ;  /* 0x0000000000017941 */ /* 0x000fea0003800000 */
.L_x_43:
        /* <DEDUP_REMOVED lines=12> */
.L_x_46:
[----:B------:R-:W-:Y:S05]  /*3630*/  BSYNC B1 ;  /* 0x0000000000017941 */ /* 0x000fea0003800000 */
.L_x_45:
        /* <DEDUP_REMOVED lines=12> */
.L_x_48:
[----:B------:R-:W-:Y:S05]  /*3700*/  BSYNC B1 ;  /* 0x0000000000017941 */ /* 0x000fea0003800000 */
.L_x_47:
        /* <DEDUP_REMOVED lines=12> */
.L_x_50:
[----:B------:R-:W-:Y:S05]  /*37d0*/  BSYNC B1 ;  /* 0x0000000000017941 */ /* 0x000fea0003800000 */
.L_x_49:
        /* <DEDUP_REMOVED lines=12> */
.L_x_52:
[----:B------:R-:W-:Y:S05]  /*38a0*/  BSYNC B1 ;  /* 0x0000000000017941 */ /* 0x000fea0003800000 */
.L_x_51:
        /* <DEDUP_REMOVED lines=12> */
.L_x_54:
[----:B------:R-:W-:Y:S05]  /*3970*/  BSYNC B1 ;  /* 0x0000000000017941 */ /* 0x000fea0003800000 */
.L_x_53:
        /* <DEDUP_REMOVED lines=12> */
.L_x_56:
[----:B------:R-:W-:Y:S05]  /*3a40*/  BSYNC B1 ;  /* 0x0000000000017941 */ /* 0x000fea0003800000 */
.L_x_55:
        /* <DEDUP_REMOVED lines=12> */
.L_x_58:
[----:B------:R-:W-:Y:S05]  /*3b10*/  BSYNC B1 ;  /* 0x0000000000017941 */ /* 0x000fea0003800000 */
.L_x_57:
        /* <DEDUP_REMOVED lines=12> */
.L_x_60:
[----:B------:R-:W-:Y:S05]  /*3be0*/  BSYNC B1 ;  /* 0x0000000000017941 */ /* 0x000fea0003800000 */
.L_x_59:
        /* <DEDUP_REMOVED lines=12> */
.L_x_62:
[----:B------:R-:W-:Y:S05]  /*3cb0*/  BSYNC B1 ;  /* 0x0000000000017941 */ /* 0x000fea0003800000 */
.L_x_61:
        /* <DEDUP_REMOVED lines=12> */
.L_x_64:
[----:B------:R-:W-:Y:S05]  /*3d80*/  BSYNC B1 ;  /* 0x0000000000017941 */ /* 0x000fea0003800000 */
.L_x_63:
        /* <DEDUP_REMOVED lines=12> */
.L_x_66:
[----:B------:R-:W-:Y:S05]  /*3e50*/  BSYNC B1 ;  /* 0x0000000000017941 */ /* 0x000fea0003800000 */
.L_x_65:
        /* <DEDUP_REMOVED lines=12> */
.L_x_68:
[----:B------:R-:W-:Y:S05]  /*3f20*/  BSYNC B1 ;  /* 0x0000000000017941 */ /* 0x000fea0003800000 */
.L_x_67:
        /* <DEDUP_REMOVED lines=12> */
.L_x_70:
[----:B------:R-:W-:Y:S05]  /*3ff0*/  BSYNC B1 ;  /* 0x0000000000017941 */ /* 0x000fea0003800000 */
.L_x_69:
        /* <DEDUP_REMOVED lines=12> */
.L_x_72:
[----:B------:R-:W-:Y:S05]  /*40c0*/  BSYNC B1 ;  /* 0x0000000000017941 */ /* 0x000fea0003800000 */
.L_x_71:
        /* <DEDUP_REMOVED lines=12> */
.L_x_74:
[----:B------:R-:W-:Y:S05]  /*4190*/  BSYNC B1 ;  /* 0x0000000000017941 */ /* 0x000fea0003800000 */
.L_x_73:
        /* <DEDUP_REMOVED lines=12> */
.L_x_76:
[----:B------:R-:W-:Y:S05]  /*4260*/  BSYNC B1 ;  /* 0x0000000000017941 */ /* 0x000fea0003800000 */
.L_x_75:
        /* <DEDUP_REMOVED lines=12> */
.L_x_78:
[----:B------:R-:W-:Y:S05]  /*4330*/  BSYNC B1 ;  /* 0x0000000000017941 */ /* 0x000fea0003800000 */
.L_x_77:
        /* <DEDUP_REMOVED lines=12> */
.L_x_80:
[----:B------:R-:W-:Y:S05]  /*4400*/  BSYNC B1 ;  /* 0x0000000000017941 */ /* 0x000fea0003800000 */
.L_x_79:
        /* <DEDUP_REMOVED lines=12> */
.L_x_82:
[----:B------:R-:W-:Y:S05]  /*44d0*/  BSYNC B1 ;  /* 0x0000000000017941 */ /* 0x000fea0003800000 */
.L_x_81:
        /* <DEDUP_REMOVED lines=12> */
.L_x_84:
[----:B------:R-:W-:Y:S05]  /*45a0*/  BSYNC B1 ;  /* 0x0000000000017941 */ /* 0x000fea0003800000 */
.L_x_83:
        /* <DEDUP_REMOVED lines=12> */
.L_x_86:
[----:B------:R-:W-:Y:S05]  /*4670*/  BSYNC B1 ;  /* 0x0000000000017941 */ /* 0x000fea0003800000 */
.L_x_85:
        /* <DEDUP_REMOVED lines=12> */
.L_x_88:
[----:B------:R-:W-:Y:S05]  /*4740*/  BSYNC B1 ;  /* 0x0000000000017941 */ /* 0x000fea0003800000 */
.L_x_87:
        /* <DEDUP_REMOVED lines=12> */
.L_x_90:
[----:B------:R-:W-:Y:S05]  /*4810*/  BSYNC B1 ;  /* 0x0000000000017941 */ /* 0x000fea0003800000 */
.L_x_89:
        /* <DEDUP_REMOVED lines=12> */
.L_x_92:
[----:B------:R-:W-:Y:S05]  /*48e0*/  BSYNC B1 ;  /* 0x0000000000017941 */ /* 0x000fea0003800000 */
.L_x_91:
        /* <DEDUP_REMOVED lines=12> */
.L_x_94:
[----:B------:R-:W-:Y:S05]  /*49b0*/  BSYNC B1 ;  /* 0x0000000000017941 */ /* 0x000fea0003800000 */
.L_x_93:
        /* <DEDUP_REMOVED lines=12> */
.L_x_96:
[----:B------:R-:W-:Y:S05]  /*4a80*/  BSYNC B1 ;  /* 0x0000000000017941 */ /* 0x000fea0003800000 */
.L_x_95:
        /* <DEDUP_REMOVED lines=12> */
.L_x_98:
[----:B------:R-:W-:Y:S05]  /*4b50*/  BSYNC B1 ;  /* 0x0000000000017941 */ /* 0x000fea0003800000 */
.L_x_97:
        /* <DEDUP_REMOVED lines=12> */
.L_x_100:
[----:B------:R-:W-:Y:S05]  /*4c20*/  BSYNC B1 ;  /* 0x0000000000017941 */ /* 0x000fea0003800000 */
.L_x_99:
        /* <DEDUP_REMOVED lines=12> */
.L_x_102:
[----:B------:R-:W-:Y:S05]  /*4cf0*/  BSYNC B1 ;  /* 0x0000000000017941 */ /* 0x000fea0003800000 */
.L_x_101:
        /* <DEDUP_REMOVED lines=12> */
.L_x_104:
[----:B------:R-:W-:Y:S05]  /*4dc0*/  BSYNC B1 ;  /* 0x0000000000017941 */ /* 0x000fea0003800000 */
.L_x_103:
        /* <DEDUP_REMOVED lines=12> */
.L_x_106:
[----:B------:R-:W-:Y:S05]  /*4e90*/  BSYNC B1 ;  /* 0x0000000000017941 */ /* 0x000fea0003800000 */
.L_x_105:
        /* <DEDUP_REMOVED lines=12> */
.L_x_108:
[----:B------:R-:W-:Y:S05]  /*4f60*/  BSYNC B1 ;  /* 0x0000000000017941 */ /* 0x000fea0003800000 */
.L_x_107:
        /* <DEDUP_REMOVED lines=12> */
.L_x_110:
[----:B------:R-:W-:Y:S05]  /*5030*/  BSYNC B1 ;  /* 0x0000000000017941 */ /* 0x000fea0003800000 */
.L_x_109:
        /* <DEDUP_REMOVED lines=12> */
.L_x_112:
[----:B------:R-:W-:Y:S05]  /*5100*/  BSYNC B1 ;  /* 0x0000000000017941 */ /* 0x000fea0003800000 */
.L_x_111:
        /* <DEDUP_REMOVED lines=12> */
.L_x_114:
[----:B------:R-:W-:Y:S05]  /*51d0*/  BSYNC B1 ;  /* 0x0000000000017941 */ /* 0x000fea0003800000 */
.L_x_113:
        /* <DEDUP_REMOVED lines=12> */
.L_x_116:
[----:B------:R-:W-:Y:S05]  /*52a0*/  BSYNC B1 ;  /* 0x0000000000017941 */ /* 0x000fea0003800000 */
.L_x_115:
        /* <DEDUP_REMOVED lines=12> */
.L_x_118:
[----:B------:R-:W-:Y:S05]  /*5370*/  BSYNC B1 ;  /* 0x0000000000017941 */ /* 0x000fea0003800000 */
.L_x_117:
        /* <DEDUP_REMOVED lines=12> */
.L_x_120:
[----:B------:R-:W-:Y:S05]  /*5440*/  BSYNC B1 ;  /* 0x0000000000017941 */ /* 0x000fea0003800000 */
.L_x_119:
        /* <DEDUP_REMOVED lines=12> */
.L_x_122:
[----:B------:R-:W-:Y:S05]  /*5510*/  BSYNC B1 ;  /* 0x0000000000017941 */ /* 0x000fea0003800000 */
.L_x_121:
        /* <DEDUP_REMOVED lines=12> */
.L_x_124:
[----:B------:R-:W-:Y:S05]  /*55e0*/  BSYNC B1 ;  /* 0x0000000000017941 */ /* 0x000fea0003800000 */
.L_x_123:
        /* <DEDUP_REMOVED lines=12> */
.L_x_126:
[----:B------:R-:W-:Y:S05]  /*56b0*/  BSYNC B1 ;  /* 0x0000000000017941 */ /* 0x000fea0003800000 */
.L_x_125:
        /* <DEDUP_REMOVED lines=12> */
.L_x_128:
[----:B------:R-:W-:Y:S05]  /*5780*/  BSYNC B1 ;  /* 0x0000000000017941 */ /* 0x000fea0003800000 */
.L_x_127:
        /* <DEDUP_REMOVED lines=12> */
.L_x_130:
[----:B------:R-:W-:Y:S05]  /*5850*/  BSYNC B1 ;  /* 0x0000000000017941 */ /* 0x000fea0003800000 */
.L_x_129:
        /* <DEDUP_REMOVED lines=12> */
.L_x_132:
[----:B------:R-:W-:Y:S05]  /*5920*/  BSYNC B1 ;  /* 0x0000000000017941 */ /* 0x000fea0003800000 */
.L_x_131:
        /* <DEDUP_REMOVED lines=12> */
.L_x_134:
[----:B------:R-:W-:Y:S05]  /*59f0*/  BSYNC B1 ;  /* 0x0000000000017941 */ /* 0x000fea0003800000 */
.L_x_133:
        /* <DEDUP_REMOVED lines=12> */
.L_x_136:
[----:B------:R-:W-:Y:S05]  /*5ac0*/  BSYNC B1 ;  /* 0x0000000000017941 */ /* 0x000fea0003800000 */
.L_x_135:
        /* <DEDUP_REMOVED lines=12> */
.L_x_138:
[----:B------:R-:W-:Y:S05]  /*5b90*/  BSYNC B1 ;  /* 0x0000000000017941 */ /* 0x000fea0003800000 */
.L_x_137:
        /* <DEDUP_REMOVED lines=12> */
.L_x_140:
[----:B------:R-:W-:Y:S05]  /*5c60*/  BSYNC B1 ;  /* 0x0000000000017941 */ /* 0x000fea0003800000 */
.L_x_139:
        /* <DEDUP_REMOVED lines=12> */
.L_x_142:
[----:B------:R-:W-:Y:S05]  /*5d30*/  BSYNC B1 ;  /* 0x0000000000017941 */ /* 0x000fea0003800000 */
.L_x_141:
        /* <DEDUP_REMOVED lines=12> */
.L_x_144:
[----:B------:R-:W-:Y:S05]  /*5e00*/  BSYNC B1 ;  /* 0x0000000000017941 */ /* 0x000fea0003800000 */
.L_x_143:
[----:B-----5:R-:W-:Y:S01]  /*5e10*/  LOP3.LUT R5, R5, 0xff, RZ, 0xc0, !PT ;  /* 0x000000ff05057812 */ /* 0x020fe200078ec0ff */
[----:B------:R-:W-:Y:S01]  /*5e20*/  BSSY B1, `(.L_x_145) ;  /* 0x000000b000017945 */ /* 0x000fe20003800000 */
[----:B------:R-:W-:Y:S02]  /*5e30*/  ISETP.LT.OR P4, PT, R29, 0x71, !P0 ;  /* 0x000000711d00780c */ /* 0x000fe40004781670 */
[----:B------:R-:W-:-:S05]  /*5e40*/  F2FP.F16.E5M2.UNPACK_B R5, R5 ;  /* 0x00000005ff05723e */ /* 0x000fca00020004ff */
[----:B------:R-:W-:-:S05]  /*5e50*/  HADD2.F32 R18, -RZ, R5.H0_H0 ;  /* 0x20000005ff127230 */ /* 0x000fca0000004100 */
[----:B------:R-:W-:-:S04]  /*5e60*/  FMUL R5, R18, R9 ;  /* 0x0000000912057220 */ /* 0x000fc80000400000 */
[----:B------:R-:W-:-:S05]  /*5e70*/  FFMA R5, R20, R8, R5 ;  /* 0x0000000814057223 */ /* 0x000fca0000000005 */
[----:B0-----:R-:W-:Y:S02]  /*5e80*/  F2FP.SATFINITE.E5M2.F32.PACK_AB_MERGE_C R23, RZ, R5, RZ ;  /* 0x00000005ff17723e */ /* 0x001fe400048060ff */
[----:B------:R-:W-:-:S03]  /*5e90*/  PRMT R5, RZ, 0x7610, R5 ;  /* 0x00007610ff057816 */ /* 0x000fc60000000005 */
[----:B------:R0:W-:Y:S01]  /*5ea0*/  @!P3 STG.E.U8 desc[UR16][R6.64+0x69], R23 ;  /* 0x000069170600b986 */ /* 0x0001e2000c101110 */
[----:B------:R-:W-:Y:S05]  /*5eb0*/  @P4 BRA `(.L_x_146) ;  /* 0x0000000000044947 */ /* 0x000fea0003800000 */
[----:B------:R0:W5:Y:S02]  /*5ec0*/  LDG.E.U8 R5, desc[UR16][R24.64+0x70] ;  /* 0x0000701018057981 */ /* 0x000164000c1e1100 */
.L_x_146:
[----:B------:R-:W-:Y:S05]  /*5ed0*/  BSYNC B1 ;  /* 0x0000000000017941 */ /* 0x000fea0003800000 */
.L_x_145:
        /* <DEDUP_REMOVED lines=12> */
.L_x_148:
[----:B------:R-:W-:Y:S05]  /*5fa0*/  BSYNC B1 ;  /* 0x0000000000017941 */ /* 0x000fea0003800000 */
.L_x_147:
        /* <DEDUP_REMOVED lines=12> */
.L_x_150:
[----:B------:R-:W-:Y:S05]  /*6070*/  BSYNC B1 ;  /* 0x0000000000017941 */ /* 0x000fea0003800000 */
.L_x_149:
        /* <DEDUP_REMOVED lines=8> */
[----:B0-----:R-:W-:-:S05]  /*6100*/  F2FP.SATFINITE.E5M2.F32.PACK_AB_MERGE_C R17, RZ, R18, RZ ;  /* 0x00000012ff11723e */ /* 0x001fca00048060ff */
[----:B------:R0:W-:Y:S01]  /*6110*/  @!P4 STG.E.U8 desc[UR16][R6.64+0x70], R17 ;  /* 0x000070110600c986 */ /* 0x0001e2000c101110 */
[----:B------:R-:W-:Y:S05]  /*6120*/  @P3 BRA `(.L_x_152) ;  /* 0x0000000000043947 */ /* 0x000fea0003800000 */
[----:B------:R0:W5:Y:S02]  /*6130*/  LDG.E.U8 R5, desc[UR16][R26.64+0x71] ;  /* 0x000071101a057981 */ /* 0x000164000c1e1100 */
.L_x_152:
[----:B------:R-:W-:Y:S05]  /*6140*/  BSYNC B1 ;  /* 0x0000000000017941 */ /* 0x000fea0003800000 */
.L_x_151:
        /* <DEDUP_REMOVED lines=12> */
.L_x_154:
[----:B------:R-:W-:Y:S05]  /*6210*/  BSYNC B1 ;  /* 0x0000000000017941 */ /* 0x000fea0003800000 */
.L_x_153:
        /* <DEDUP_REMOVED lines=12> */
.L_x_156:
[----:B------:R-:W-:Y:S05]  /*62e0*/  BSYNC B1 ;  /* 0x0000000000017941 */ /* 0x000fea0003800000 */
.L_x_155:
        /* <DEDUP_REMOVED lines=12> */
.L_x_158:
[----:B------:R-:W-:Y:S05]  /*63b0*/  BSYNC B1 ;  /* 0x0000000000017941 */ /* 0x000fea0003800000 */
.L_x_157:
[----:B-----5:R-:W-:Y:S01]  /*63c0*/  LOP3.LUT R5, R5, 0xff, RZ, 0xc0, !PT ;  /* 0x000000ff05057812 */ /* 0x020fe200078ec0ff */
[----:B------:R-:W-:Y:S01]  /*63d0*/  BSSY B1, `(.L_x_159) ;  /* 0x000000b000017945 */ /* 0x000fe20003800000 */
[----:B------:R-:W-:Y:S02]  /*63e0*/  ISETP.LT.OR P1, PT, R29, 0x7a, !P1 ;  /* 0x0000007a1d00780c */ /* 0x000fe40004f21670 */
[----:B------:R-:W-:-:S05]  /*63f0*/  F2FP.F16.E5M2.UNPACK_B R5, R5 ;  /* 0x00000005ff05723e */ /* 0x000fca00020004ff */
[----:B01--4-:R-:W-:Y:S01]  /*6400*/  HADD2.F32 R10, -RZ, R5.H0_H0 ;  /* 0x20000005ff0a7230 */ /* 0x013fe20000004100 */
[----:B------:R-:W-:-:S04]  /*6410*/  PRMT R5, RZ, 0x7610, R5 ;  /* 0x00007610ff057816 */ /* 0x000fc80000000005 */
[----:B------:R-:W-:-:S04]  /*6420*/  FMUL R10, R10, R9 ;  /* 0x000000090a0a7220 */ /* 0x000fc80000400000 */
[----:B------:R-:W-:-:S05]  /*6430*/  FFMA R10, R15, R8, R10 ;  /* 0x000000080f0a7223 */ /* 0x000fca000000000a */
[----:B------:R-:W-:-:S05]  /*6440*/  F2FP.SATFINITE.E5M2.F32.PACK_AB_MERGE_C R11, RZ, R10, RZ ;  /* 0x0000000aff0b723e */ /* 0x000fca00048060ff */
[----:B------:R0:W-:Y:S01]  /*6450*/  @!P3 STG.E.U8 desc[UR16][R6.64+0x78], R11 ;  /* 0x0000780b0600b986 */ /* 0x0001e2000c101110 */
[----:B------:R-:W-:Y:S05]  /*6460*/  @P1 BRA `(.L_x_160) ;  /* 0x0000000000041947 */ /* 0x000fea0003800000 */
[----:B------:R1:W5:Y:S02]  /*6470*/  LDG.E.U8 R5, desc[UR16][R26.64+0x79] ;  /* 0x000079101a057981 */ /* 0x000364000c1e1100 */
.L_x_160:
[----:B------:R-:W-:Y:S05]  /*6480*/  BSYNC B1 ;  /* 0x0000000000017941 */ /* 0x000fea0003800000 */
.L_x_159:
[----:B------:R-:W-:Y:S05]  /*6490*/  @P1 BRA `(.L_x_161) ;  /* 0x0000001000281947 */ /* 0x000fea0003800000 */
[----:B-----5:R-:W-:-:S04]  /*64a0*/  LOP3.LUT R5, R5, 0xff, RZ, 0xc0, !PT ;  /* 0x000000ff05057812 */ /* 0x020fc800078ec0ff */
[----:B------:R-:W-:-:S05]  /*64b0*/  F2FP.F16.E5M2.UNPACK_B R5, R5 ;  /* 0x00000005ff05723e */ /* 0x000fca00020004ff */
[----:B------:R-:W-:-:S05]  /*64c0*/  HADD2.F32 R10, -RZ, R5.H0_H0 ;  /* 0x20000005ff0a7230 */ /* 0x000fca0000004100 */
[----:B------:R-:W-:-:S04]  /*64d0*/  FMUL R5, R10, R9 ;  /* 0x000000090a057220 */ /* 0x000fc80000400000 */
[----:B------:R-:W-:-:S05]  /*64e0*/  FFMA R5, R14, R8, R5 ;  /* 0x000000080e057223 */ /* 0x000fca0000000005 */
[----:B------:R-:W-:-:S05]  /*64f0*/  F2FP.SATFINITE.E5M2.F32.PACK_AB_MERGE_C R5, RZ, R5, RZ ;  /* 0x00000005ff05723e */ /* 0x000fca00048060ff */
[----:B------:R4:W-:Y:S01]  /*6500*/  STG.E.U8 desc[UR16][R6.64+0x79], R5 ;  /* 0x0000790506007986 */ /* 0x0009e2000c101110 */
[----:B------:R-:W-:Y:S05]  /*6510*/  BRA `(.L_x_161) ;  /* 0x0000001000087947 */ /* 0x000fea0003800000 */
.L_x_32:
[----:B------:R-:W-:Y:S01]  /*6520*/  ISETP.GE.AND P1, PT, R34, 0x1, PT ;  /* 0x000000012200780c */ /* 0x000fe20003f26270 */
[-C--:B--2---:R-:W-:Y:S01]  /*6530*/  FMUL R141, R141, R8.reuse ;  /* 0x000000088d8d7220 */ /* 0x084fe20000400000 */
[-C--:B------:R-:W-:Y:S01]  /*6540*/  FMUL R136, R136, R8.reuse ;  /* 0x0000000888887220 */ /* 0x080fe20000400000 */
[----:B------:R-:W-:Y:S01]  /*6550*/  ISETP.GE.AND P0, PT, R34, 0x9, PT ;  /* 0x000000092200780c */ /* 0x000fe20003f06270 */
[-C--:B------:R-:W-:Y:S01]  /*6560*/  FMUL R139, R139, R8.reuse ;  /* 0x000000088b8b7220 */ /* 0x080fe20000400000 */
[C---:B------:R-:W-:Y:S01]  /*6570*/  ISETP.LT.OR P4, PT, R29.reuse, 0x1, !P1 ;  /* 0x000000011d00780c */ /* 0x040fe20004f81670 */
[-C--:B------:R-:W-:Y:S01]  /*6580*/  FMUL R134, R134, R8.reuse ;  /* 0x0000000886867220 */ /* 0x080fe20000400000 */
[----:B------:R-:W-:Y:S01]  /*6590*/  ISETP.LT.OR P5, PT, R29, 0x2, !P1 ;  /* 0x000000021d00780c */ /* 0x000fe20004fa1670 */
[-C--:B------:R-:W-:Y:S01]  /*65a0*/  FMUL R137, R137, R8.reuse ;  /* 0x0000000889897220 */ /* 0x080fe20000400000 */
[----:B------:R-:W-:Y:S01]  /*65b0*/  F2FP.SATFINITE.E5M2.F32.PACK_AB_MERGE_C R141, RZ, R141, RZ ;  /* 0x0000008dff8d723e */ /* 0x000fe200048060ff */
[----:B------:R-:W-:Y:S01]  /*65c0*/  FMUL R132, R132, R8 ;  /* 0x0000000884847220 */ /* 0x000fe20000400000 */
[----:B------:R-:W-:Y:S01]  /*65d0*/  F2FP.SATFINITE.E5M2.F32.PACK_AB_MERGE_C R5, RZ, R136, RZ ;  /* 0x00000088ff05723e */ /* 0x000fe200048060ff */
[-C--:B------:R-:W-:Y:S01]  /*65e0*/  FMUL R135, R135, R8.reuse ;  /* 0x0000000887877220 */ /* 0x080fe20000400000 */
[C---:B------:R-:W-:Y:S01]  /*65f0*/  ISETP.LT.OR P3, PT, R29.reuse, 0x1, !P0 ;  /* 0x000000011d00780c */ /* 0x040fe20004761670 */
[-C--:B------:R-:W-:Y:S01]  /*6600*/  FMUL R130, R130, R8.reuse ;  /* 0x0000000882827220 */ /* 0x080fe20000400000 */
[----:B------:R-:W-:Y:S01]  /*6610*/  ISETP.LT.OR P6, PT, R29, 0xa, !P1 ;  /* 0x0000000a1d00780c */ /* 0x000fe20004fc1670 */
[-C--:B------:R-:W-:Y:S01]  /*6620*/  FMUL R133, R133, R8.reuse ;  /* 0x0000000885857220 */ /* 0x080fe20000400000 */
[----:B------:R-:W-:Y:S01]  /*6630*/  F2FP.SATFINITE.E5M2.F32.PACK_AB_MERGE_C R139, RZ, R139, RZ ;  /* 0x0000008bff8b723e */ /* 0x000fe200048060ff */
[----:B------:R-:W-:Y:S01]  /*6640*/  @!P4 STG.E.U8 desc[UR16][R10.64], R141 ;  /* 0x0000008d0a00c986 */ /* 0x000fe2000c101110 */
[C---:B------:R-:W-:Y:S01]  /*6650*/  ISETP.LT.OR P4, PT, R29.reuse, 0x2, !P0 ;  /* 0x000000021d00780c */ /* 0x040fe20004781670 */
[----:B------:R-:W-:Y:S01]  /*6660*/  FMUL R128, R128, R8 ;  /* 0x0000000880807220 */ /* 0x000fe20000400000 */
[----:B------:R-:W-:Y:S01]  /*6670*/  F2FP.SATFINITE.E5M2.F32.PACK_AB_MERGE_C R25, RZ, R134, RZ ;  /* 0x00000086ff19723e */ /* 0x000fe200048060ff */
[----:B------:R0:W-:Y:S01]  /*6680*/  @!P5 STG.E.U8 desc[UR16][R10.64+0x1], R5 ;  /* 0x000001050a00d986 */ /* 0x0001e2000c101110 */
[----:B------:R-:W-:Y:S01]  /*6690*/  ISETP.LT.OR P5, PT, R29, 0x9, !P1 ;  /* 0x000000091d00780c */ /* 0x000fe20004fa1670 */
[-C--:B------:R-:W-:Y:S01]  /*66a0*/  FMUL R131, R131, R8.reuse ;  /* 0x0000000883837220 */ /* 0x080fe20000400000 */
[----:B------:R-:W-:Y:S01]  /*66b0*/  F2FP.SATFINITE.E5M2.F32.PACK_AB_MERGE_C R137, RZ, R137, RZ ;  /* 0x00000089ff89723e */ /* 0x000fe200048060ff */
[----:B------:R-:W-:Y:S01]  /*66c0*/  @!P3 STG.E.U8 desc[UR16][R6.64], R139 ;  /* 0x0000008b0600b986 */ /* 0x000fe2000c101110 */
[----:B------:R-:W-:Y:S01]  /*66d0*/  ISETP.LT.OR P3, PT, R29, 0x9, !P0 ;  /* 0x000000091d00780c */ /* 0x000fe20004761670 */
[-C--:B------:R-:W-:Y:S01]  /*66e0*/  FMUL R126, R126, R8.reuse ;  /* 0x000000087e7e7220 */ /* 0x080fe20000400000 */
[----:B------:R-:W-:Y:S01]  /*66f0*/  F2FP.SATFINITE.E5M2.F32.PACK_AB_MERGE_C R135, RZ, R135, RZ ;  /* 0x00000087ff87723e */ /* 0x000fe200048060ff */
[-C--:B------:R-:W-:Y:S01]  /*6700*/  FMUL R129, R129, R8.reuse ;  /* 0x0000000881817220 */ /* 0x080fe20000400000 */
[----:B------:R-:W-:Y:S01]  /*6710*/  F2FP.SATFINITE.E5M2.F32.PACK_AB_MERGE_C R133, RZ, R133, RZ ;  /* 0x00000085ff85723e */ /* 0x000fe200048060ff */
[----:B------:R1:W-:Y:S01]  /*6720*/  @!P4 STG.E.U8 desc[UR16][R6.64+0x1], R25 ;  /* 0x000001190600c986 */ /* 0x0003e2000c101110 */
[C---:B------:R-:W-:Y:S01]  /*6730*/  ISETP.LT.OR P4, PT, R29.reuse, 0xa, !P0 ;  /* 0x0000000a1d00780c */ /* 0x040fe20004781670 */
[----:B------:R-:W-:Y:S01]  /*6740*/  FMUL R124, R124, R8 ;  /* 0x000000087c7c7220 */ /* 0x000fe20000400000 */
[----:B0-----:R-:W-:Y:S01]  /*6750*/  F2FP.SATFINITE.E5M2.F32.PACK_AB_MERGE_C R5, RZ, R132, RZ ;  /* 0x00000084ff05723e */ /* 0x001fe200048060ff */
[----:B------:R-:W-:Y:S01]  /*6760*/  @!P5 STG.E.U8 desc[UR16][R10.64+0x8], R137 ;  /* 0x000008890a00d986 */ /* 0x000fe2000c101110 */
[----:B------:R-:W-:Y:S01]  /*6770*/  ISETP.LT.OR P5, PT, R29, 0x11, !P1 ;  /* 0x000000111d00780c */ /* 0x000fe20004fa1670 */
[-C--:B------:R-:W-:Y:S01]  /*6780*/  FMUL R127, R127, R8.reuse ;  /* 0x000000087f7f7220 */ /* 0x080fe20000400000 */
[----:B------:R-:W-:Y:S01]  /*6790*/  F2FP.SATFINITE.E5M2.F32.PACK_AB_MERGE_C R131, RZ, R131, RZ ;  /* 0x00000083ff83723e */ /* 0x000fe200048060ff */
[----:B------:R0:W-:Y:S01]  /*67a0*/  @!P6 STG.E.U8 desc[UR16][R10.64+0x9], R5 ;  /* 0x000009050a00e986 */ /* 0x0001e2000c101110 */
[----:B------:R-:W-:Y:S01]  /*67b0*/  ISETP.LT.OR P6, PT, R29, 0x12, !P1 ;  /* 0x000000121d00780c */ /* 0x000fe20004fc1670 */
[----:B------:R-:W-:Y:S01]  /*67c0*/  FMUL R122, R122, R8 ;  /* 0x000000087a7a7220 */ /* 0x000fe20000400000 */
[----:B------:R-:W-:Y:S01]  /*67d0*/  F2FP.SATFINITE.E5M2.F32.PACK_AB_MERGE_C R129, RZ, R129, RZ ;  /* 0x00000081ff81723e */ /* 0x000fe200048060ff */
[----:B------:R-:W-:Y:S01]  /*67e0*/  @!P3 STG.E.U8 desc[UR16][R6.64+0x8], R135 ;  /* 0x000008870600b986 */ /* 0x000fe2000c101110 */
[----:B-1----:R-:W-:Y:S01]  /*67f0*/  F2FP.SATFINITE.E5M2.F32.PACK_AB_MERGE_C R25, RZ, R130, RZ ;  /* 0x00000082ff19723e */ /* 0x002fe200048060ff */
[-C--:B------:R-:W-:Y:S01]  /*6800*/  FMUL R125, R125, R8.reuse ;  /* 0x000000087d7d7220 */ /* 0x080fe20000400000 */
[C---:B------:R-:W-:Y:S01]  /*6810*/  ISETP.LT.OR P3, PT, R29.reuse, 0x11, !P0 ;  /* 0x000000111d00780c */ /* 0x040fe20004761670 */
[-C--:B------:R-:W-:Y:S01]  /*6820*/  FMUL R120, R120, R8.reuse ;  /* 0x0000000878787220 */ /* 0x080fe20000400000 */
[----:B------:R-:W-:Y:S01]  /*6830*/  F2FP.SATFINITE.E5M2.F32.PACK_AB_MERGE_C R127, RZ, R127, RZ ;  /* 0x0000007fff7f723e */ /* 0x000fe200048060ff */
[----:B------:R1:W-:Y:S01]  /*6840*/  @!P4 STG.E.U8 desc[UR16][R6.64+0x9], R25 ;  /* 0x000009190600c986 */ /* 0x0003e2000c101110 */
[----:B------:R-:W-:Y:S01]  /*6850*/  ISETP.LT.OR P4, PT, R29, 0x12, !P0 ;  /* 0x000000121d00780c */ /* 0x000fe20004781670 */
[----:B------:R-:W-:Y:S01]  /*6860*/  FMUL R123, R123, R8 ;  /* 0x000000087b7b7220 */ /* 0x000fe20000400000 */
[----:B0-----:R-:W-:Y:S01]  /*6870*/  F2FP.SATFINITE.E5M2.F32.PACK_AB_MERGE_C R5, RZ, R128, RZ ;  /* 0x00000080ff05723e */ /* 0x001fe200048060ff */
[----:B------:R-:W-:Y:S01]  /*6880*/  @!P5 STG.E.U8 desc[UR16][R10.64+0x10], R133 ;  /* 0x000010850a00d986 */ /* 0x000fe2000c101110 */
[C---:B------:R-:W-:Y:S01]  /*6890*/  ISETP.LT.OR P5, PT, R29.reuse, 0x19, !P1 ;  /* 0x000000191d00780c */ /* 0x040fe20004fa1670 */
[-C--:B------:R-:W-:Y:S01]  /*68a0*/  FMUL R118, R118, R8.reuse ;  /* 0x0000000876767220 */ /* 0x080fe20000400000 */
[----:B------:R-:W-:Y:S01]  /*68b0*/  F2FP.SATFINITE.E5M2.F32.PACK_AB_MERGE_C R125, RZ, R125, RZ ;  /* 0x0000007dff7d723e */ /* 0x000fe200048060ff */
[----:B------:R0:W-:Y:S01]  /*68c0*/  @!P6 STG.E.U8 desc[UR16][R10.64+0x11], R5 ;  /* 0x000011050a00e986 */ /* 0x0001e2000c101110 */
[----:B------:R-:W-:Y:S01]  /*68d0*/  ISETP.LT.OR P6, PT, R29, 0x1a, !P1 ;  /* 0x0000001a1d00780c */ /* 0x000fe20004fc1670 */
[-C--:B------:R-:W-:Y:S01]  /*68e0*/  FMUL R121, R121, R8.reuse ;  /* 0x0000000879797220 */ /* 0x080fe20000400000 */
[----:B------:R-:W-:Y:S01]  /*68f0*/  FMUL R116, R116, R8 ;  /* 0x0000000874747220 */ /* 0x000fe20000400000 */
[----:B-1----:R-:W-:Y:S01]  /*6900*/  F2FP.SATFINITE.E5M2.F32.PACK_AB_MERGE_C R25, RZ, R126, RZ ;  /* 0x0000007eff19723e */ /* 0x002fe200048060ff */
[----:B------:R-:W-:Y:S01]  /*6910*/  @!P3 STG.E.U8 desc[UR16][R6.64+0x10], R131 ;  /* 0x000010830600b986 */ /* 0x000fe2000c101110 */
[----:B------:R-:W-:Y:S01]  /*6920*/  ISETP.LT.OR P3, PT, R29, 0x19, !P0 ;  /* 0x000000191d00780c */ /* 0x000fe20004761670 */
        /* <DEDUP_REMOVED lines=35> */
[----:B------:R-:W-:Y:S01]  /*6b60*/  ISETP.LT.OR P3, PT, R29, 0x29, !P0 ;  /* 0x000000291d00780c */ /* 0x000fe20004761670 */
[-C--:B------:R-:W-:Y:S01]  /*6b70*/  FMUL R109, R109, R8.reuse ;  /* 0x000000086d6d7220 */ /* 0x080fe20000400000 */
[-C--:B------:R-:W-:Y:S01]  /*6b80*/  FMUL R104, R104, R8.reuse ;  /* 0x0000000868687220 */ /* 0x080fe20000400000 */
        /* <DEDUP_REMOVED lines=104> */
[----:B------:R-:W-:-:S02]  /*7210*/  ISETP.LT.OR P3, PT, R29, 0x59, !P0 ;  /* 0x000000591d00780c */ /* 0x000fc40004761670 */
[----:B------:R-:W-:Y:S01]  /*7220*/  F2FP.SATFINITE.E5M2.F32.PACK_AB_MERGE_C R19, RZ, R19, RZ ;  /* 0x00000013ff13723e */ /* 0x000fe200048060ff */
[----:B------:R1:W-:Y:S01]  /*7230*/  @!P4 STG.E.U8 desc[UR16][R6.64+0x51], R25 ;  /* 0x000051190600c986 */ /* 0x0003e2000c101110 */
[C---:B------:R-:W-:Y:S02]  /*7240*/  ISETP.LT.OR P4, PT, R29.reuse, 0x5a, !P0 ;  /* 0x0000005a1d00780c */ /* 0x040fe40004781670 */
[----:B0-----:R-:W-:Y:S01]  /*7250*/  F2FP.SATFINITE.E5M2.F32.PACK_AB_MERGE_C R5, RZ, R92, RZ ;  /* 0x0000005cff05723e */ /* 0x001fe200048060ff */
[----:B------:R-:W-:Y:S01]  /*7260*/  @!P5 STG.E.U8 desc[UR16][R10.64+0x58], R97 ;  /* 0x000058610a00d986 */ /* 0x000fe2000c101110 */
[C---:B------:R-:W-:Y:S02]  /*7270*/  ISETP.LT.OR P5, PT, R29.reuse, 0x61, !P1 ;  /* 0x000000611d00780c */ /* 0x040fe40004fa1670 */
[----:B------:R-:W-:Y:S01]  /*7280*/  F2FP.SATFINITE.E5M2.F32.PACK_AB_MERGE_C R13, RZ, R13, RZ ;  /* 0x0000000dff0d723e */ /* 0x000fe200048060ff */
[----:B------:R0:W-:Y:S01]  /*7290*/  @!P6 STG.E.U8 desc[UR16][R10.64+0x59], R5 ;  /* 0x000059050a00e986 */ /* 0x0001e2000c101110 */
[----:B------:R-:W-:-:S02]  /*72a0*/  ISETP.LT.OR P6, PT, R29, 0x62, !P1 ;  /* 0x000000621d00780c */ /* 0x000fc40004fc1670 */
[----:B------:R-:W-:Y:S01]  /*72b0*/  F2FP.SATFINITE.E5M2.F32.PACK_AB_MERGE_C R15, RZ, R15, RZ ;  /* 0x0000000fff0f723e */ /* 0x000fe200048060ff */
[----:B------:R-:W-:Y:S01]  /*72c0*/  @!P3 STG.E.U8 desc[UR16][R6.64+0x58], R95 ;  /* 0x0000585f0600b986 */ /* 0x000fe2000c101110 */
[----:B-1----:R-:W-:Y:S02]  /*72d0*/  F2FP.SATFINITE.E5M2.F32.PACK_AB_MERGE_C R25, RZ, R90, RZ ;  /* 0x0000005aff19723e */ /* 0x002fe400048060ff */
[----:B------:R-:W-:-:S03]  /*72e0*/  ISETP.LT.OR P3, PT, R29, 0x61, !P0 ;  /* 0x000000611d00780c */ /* 0x000fc60004761670 */
[----:B------:R1:W-:Y:S01]  /*72f0*/  @!P4 STG.E.U8 desc[UR16][R6.64+0x59], R25 ;  /* 0x000059190600c986 */ /* 0x0003e2000c101110 */
[C---:B------:R-:W-:Y:S02]  /*7300*/  ISETP.LT.OR P4, PT, R29.reuse, 0x62, !P0 ;  /* 0x000000621d00780c */ /* 0x040fe40004781670 */
[----:B0-----:R-:W-:Y:S01]  /*7310*/  F2FP.SATFINITE.E5M2.F32.PACK_AB_MERGE_C R5, RZ, R88, RZ ;  /* 0x00000058ff05723e */ /* 0x001fe200048060ff */
[----:B------:R-:W-:Y:S01]  /*7320*/  @!P5 STG.E.U8 desc[UR16][R10.64+0x60], R93 ;  /* 0x0000605d0a00d986 */ /* 0x000fe2000c101110 */
[----:B------:R-:W-:-:S03]  /*7330*/  ISETP.LT.OR P5, PT, R29, 0x69, !P1 ;  /* 0x000000691d00780c */ /* 0x000fc60004fa1670 */
[----:B------:R0:W-:Y:S01]  /*7340*/  @!P6 STG.E.U8 desc[UR16][R10.64+0x61], R5 ;  /* 0x000061050a00e986 */ /* 0x0001e2000c101110 */
[C---:B------:R-:W-:Y:S02]  /*7350*/  ISETP.LT.OR P6, PT, R29.reuse, 0x6a, !P1 ;  /* 0x0000006a1d00780c */ /* 0x040fe40004fc1670 */
[----:B-1----:R-:W-:Y:S01]  /*7360*/  F2FP.SATFINITE.E5M2.F32.PACK_AB_MERGE_C R25, RZ, R22, RZ ;  /* 0x00000016ff19723e */ /* 0x002fe200048060ff */
[----:B------:R-:W-:Y:S01]  /*7370*/  @!P3 STG.E.U8 desc[UR16][R6.64+0x60], R91 ;  /* 0x0000605b0600b986 */ /* 0x000fe2000c101110 */
        /* <DEDUP_REMOVED lines=11> */
[----:B------:R-:W-:Y:S01]  /*7430*/  @!P4 STG.E.U8 desc[UR16][R6.64+0x69], R25 ;  /* 0x000069190600c986 */ /* 0x000fe2000c101110 */
[C---:B------:R-:W-:Y:S02]  /*7440*/  ISETP.LT.OR P4, PT, R29.reuse, 0x79, !P1 ;  /* 0x000000791d00780c */ /* 0x040fe40004f81670 */
[C---:B------:R-:W-:Y:S01]  /*7450*/  ISETP.LT.OR P1, PT, R29.reuse, 0x7a, !P1 ;  /* 0x0000007a1d00780c */ /* 0x040fe20004f21670 */
[----:B------:R1:W-:Y:S01]  /*7460*/  @!P5 STG.E.U8 desc[UR16][R10.64+0x70], R21 ;  /* 0x000070150a00d986 */ /* 0x0003e2000c101110 */
[C---:B------:R-:W-:Y:S02]  /*7470*/  ISETP.LT.OR P5, PT, R29.reuse, 0x72, !P0 ;  /* 0x000000721d00780c */ /* 0x040fe400047a1670 */
[----:B0-----:R-:W-:Y:S01]  /*7480*/  F2FP.SATFINITE.E5M2.F32.PACK_AB_MERGE_C R5, RZ, R16, RZ ;  /* 0x00000010ff05723e */ /* 0x001fe200048060ff */
[----:B------:R0:W-:Y:S01]  /*7490*/  @!P6 STG.E.U8 desc[UR16][R10.64+0x71], R17 ;  /* 0x000071110a00e986 */ /* 0x0001e2000c101110 */
[C---:B------:R-:W-:Y:S02]  /*74a0*/  ISETP.LT.OR P6, PT, R29.reuse, 0x79, !P0 ;  /* 0x000000791d00780c */ /* 0x040fe400047c1670 */
[----:B------:R-:W-:Y:S01]  /*74b0*/  ISETP.LT.OR P0, PT, R29, 0x7a, !P0 ;  /* 0x0000007a1d00780c */ /* 0x000fe20004701670 */
[----:B------:R2:W-:Y:S01]  /*74c0*/  @!P3 STG.E.U8 desc[UR16][R6.64+0x70], R19 ;  /* 0x000070130600b986 */ /* 0x0005e2000c101110 */
[----:B-1----:R-:W-:-:S05]  /*74d0*/  F2FP.SATFINITE.E5M2.F32.PACK_AB_MERGE_C R21, RZ, R14, RZ ;  /* 0x0000000eff15723e */ /* 0x002fca00048060ff */
[----:B------:R2:W-:Y:S01]  /*74e0*/  @!P5 STG.E.U8 desc[UR16][R6.64+0x71], R5 ;  /* 0x000071050600d986 */ /* 0x0005e2000c101110 */
[----:B0-----:R-:W-:-:S03]  /*74f0*/  F2FP.SATFINITE.E5M2.F32.PACK_AB_MERGE_C R17, RZ, R12, RZ ;  /* 0x0000000cff11723e */ /* 0x001fc600048060ff */
[----:B------:R2:W-:Y:S04]  /*7500*/  @!P4 STG.E.U8 desc[UR16][R10.64+0x78], R13 ;  /* 0x0000780d0a00c986 */ /* 0x0005e8000c101110 */
[----:B------:R2:W-:Y:S04]  /*7510*/  @!P1 STG.E.U8 desc[UR16][R10.64+0x79], R17 ;  /* 0x000079110a009986 */ /* 0x0005e8000c101110 */
[----:B------:R2:W-:Y:S04]  /*7520*/  @!P6 STG.E.U8 desc[UR16][R6.64+0x78], R15 ;  /* 0x0000780f0600e986 */ /* 0x0005e8000c101110 */
[----:B------:R2:W-:Y:S02]  /*7530*/  @!P0 STG.E.U8 desc[UR16][R6.64+0x79], R21 ;  /* 0x0000791506008986 */ /* 0x0005e4000c101110 */
.L_x_161:
[----:B------:R-:W-:Y:S05]  /*7540*/  BSYNC B0 ;  /* 0x0000000000007941 */ /* 0x000fea0003800000 */
.L_x_31:
[----:B------:R-:W-:Y:S01]  /*7550*/  ULDC UR6, c[0x0][0xc] ;  /* 0x0000030000067ab9 */ /* 0x000fe20000000800 */
[----:B------:R-:W-:Y:S01]  /*7560*/  ULDC UR7, c[0x0][0x10] ;  /* 0x0000040000077ab9 */ /* 0x000fe20000000800 */
[----:B--2-45:R-:W2:Y:S01]  /*7570*/  LDC R5, c[0x0][0x14] ;  /* 0x00000500ff057b82 */ /* 0x034ea20000000800 */
[----:B------:R-:W-:Y:S01]  /*7580*/  UIMAD.WIDE.U32 UR6, UR6, UR7, URZ ;  /* 0x00000007060672a5 */ /* 0x000fe2000f8e003f */
[----:B0-----:R-:W-:Y:S01]  /*7590*/  PRMT R7, RZ, 0x7610, R7 ;  /* 0x00007610ff077816 */ /* 0x001fe20000000007 */
[----:B------:R-:W-:-:S04]  /*75a0*/  IMAD.MOV.U32 R6, RZ, RZ, -0x1 ;  /* 0xffffffffff067424 */ /* 0x000fc800078e00ff */
[----:B--2---:R-:W-:-:S04]  /*75b0*/  IMAD.WIDE.U32 R2, R5, UR6, R2 ;  /* 0x0000000605027c25 */ /* 0x004fc8000f8e0002 */
[----:B------:R-:W-:Y:S01]  /*75c0*/  IMAD R5, R5, UR7, RZ ;  /* 0x0000000705057c24 */ /* 0x000fe2000f8e02ff */
[----:B------:R-:W-:Y:S02]  /*75d0*/  ULDC.64 UR6, c[0x0][0x650] ;  /* 0x0001940000067ab9 */ /* 0x000fe40000000a00 */
[----:B------:R-:W-:Y:S01]  /*75e0*/  ISETP.GE.U32.AND P0, PT, R2, UR6, PT ;  /* 0x0000000602007c0c */ /* 0x000fe2000bf06070 */
[----:B------:R-:W-:Y:S02]  /*75f0*/  IMAD.IADD R3, R3, 0x1, R5 ;  /* 0x0000000103037824 */ /* 0x000fe400078e0205 */
[----:B------:R-:W-:-:S03]  /*7600*/  IMAD.MOV.U32 R5, RZ, RZ, -0x1 ;  /* 0xffffffffff057424 */ /* 0x000fc600078e00ff */
[----:B------:R-:W-:-:S13]  /*7610*/  ISETP.GE.U32.AND.EX P0, PT, R3, UR7, PT, P0 ;  /* 0x0000000703007c0c */ /* 0x000fda000bf06100 */
[----:B------:R-:W-:Y:S05]  /*7620*/  @P0 BRA `(.L_x_162) ;  /* 0x0000000400600947 */ /* 0x000fea0003800000 */
[----:B------:R-:W0:Y:S01]  /*7630*/  S2R R20, SR_CTAID.X ;  /* 0x0000000000147919 */ /* 0x000e220000002500 */
[----:B------:R-:W2:Y:S01]  /*7640*/  LDC.64 R14, c[0x0][0x628] ;  /* 0x00018a00ff0e7b82 */ /* 0x000ea20000000a00 */
[----:B------:R-:W-:Y:S01]  /*7650*/  ULDC UR6, c[0x0][0x150] ;  /* 0x0000540000067ab9 */ /* 0x000fe20000000800 */
[----:B------:R-:W-:Y:S01]  /*7660*/  IMAD.MOV.U32 R12, RZ, RZ, R2 ;  /* 0x000000ffff0c7224 */ /* 0x000fe200078e0002 */
[----:B------:R-:W4:Y:S01]  /*7670*/  S2R R22, SR_CTAID.Y ;  /* 0x0000000000167919 */ /* 0x000f220000002600 */
[----:B------:R-:W-:-:S04]  /*7680*/  IMAD.MOV.U32 R13, RZ, RZ, R3 ;  /* 0x000000ffff0d7224 */ /* 0x000fc800078e0003 */
[----:B------:R-:W1:Y:S08]  /*7690*/  LDC R23, c[0x0][0x144] ;  /* 0x00005100ff177b82 */ /* 0x000e700000000800 */
[----:B------:R-:W1:Y:S08]  /*76a0*/  LDC R16, c[0x0][0x630] ;  /* 0x00018c00ff107b82 */ /* 0x000e700000000800 */
[----:B------:R-:W1:Y:S01]  /*76b0*/  LDC.64 R18, c[0x0][0x620] ;  /* 0x00018800ff127b82 */ /* 0x000e620000000a00 */
[----:B--2---:R-:W-:-:S04]  /*76c0*/  ISETP.NE.U32.AND P0, PT, R14, RZ, PT ;  /* 0x000000ff0e00720c */ /* 0x004fc80003f05070 */
[----:B------:R-:W-:Y:S02]  /*76d0*/  ISETP.NE.AND.EX P0, PT, R15, RZ, PT, P0 ;  /* 0x000000ff0f00720c */ /* 0x000fe40003f05300 */
[----:B0-----:R-:W-:-:S05]  /*76e0*/  I2FP.F32.U32 R5, R20 ;  /* 0x0000001400057245 */ /* 0x001fca0000201000 */
[----:B------:R-:W-:-:S04]  /*76f0*/  FMUL R5, R5, UR6 ;  /* 0x0000000605057c20 */ /* 0x000fc80008400000 */
[----:B------:R0:W2:Y:S02]  /*7700*/  F2I.U32.TRUNC.NTZ R21, R5 ;  /* 0x0000000500157305 */ /* 0x0000a4000020f000 */
[----:B----4-:R-:W-:Y:S05]  /*7710*/  @!P0 BRA `(.L_x_163) ;  /* 0x0000000000288947 */ /* 0x010fea0003800000 */
[----:B0-----:R-:W0:Y:S02]  /*7720*/  LDC R5, c[0x0][0x634] ;  /* 0x00018d00ff057b82 */ /* 0x001e240000000800 */
        /* <DEDUP_REMOVED lines=9> */
.L_x_163:
[-CC-:B-1----:R-:W-:Y:S01]  /*77c0*/  SHF.R.U64 R17, R12, R16.reuse, R13.reuse ;  /* 0x000000100c117219 */ /* 0x182fe2000000120d */
[----:B------:R-:W1:Y:S01]  /*77d0*/  LDC.64 R28, c[0x0][0x640] ;  /* 0x00019000ff1c7b82 */ /* 0x000e620000000a00 */
[----:B0-----:R-:W-:Y:S01]  /*77e0*/  SHF.R.U32.HI R5, RZ, R16, R13 ;  /* 0x00000010ff057219 */ /* 0x001fe2000001160d */
[----:B--2---:R-:W-:Y:S01]  /*77f0*/  IMAD.MOV R21, RZ, RZ, -R21 ;  /* 0x000000ffff157224 */ /* 0x004fe200078e0a15 */
[----:B------:R-:W-:Y:S01]  /*7800*/  IADD3 R11, P0, RZ, -R17, RZ ;  /* 0x80000011ff0b7210 */ /* 0x000fe20007f1e0ff */
[----:B------:R-:W-:Y:S02]  /*7810*/  ULDC UR6, c[0x0][0x154] ;  /* 0x0000550000067ab9 */ /* 0x000fe40000000800 */
[----:B------:R-:W-:Y:S02]  /*7820*/  IMAD R23, R23, R21, R20 ;  /* 0x0000001517177224 */ /* 0x000fe400078e0214 */
[----:B------:R-:W0:Y:S01]  /*7830*/  LDC R12, c[0x0][0x618] ;  /* 0x00018600ff0c7b82 */ /* 0x000e220000000800 */
[----:B------:R-:W-:-:S02]  /*7840*/  IMAD.X R5, RZ, RZ, ~R5, P0 ;  /* 0x000000ffff057224 */ /* 0x000fc400000e0e05 */
[----:B------:R-:W-:-:S04]  /*7850*/  IMAD.WIDE.U32 R6, R11, R18, R2 ;  /* 0x000000120b067225 */ /* 0x000fc800078e0002 */
[----:B------:R-:W-:Y:S01]  /*7860*/  IMAD R10, R5, R18, RZ ;  /* 0x00000012050a7224 */ /* 0x000fe200078e02ff */
[----:B------:R-:W2:Y:S03]  /*7870*/  LDC R24, c[0x0][0x608] ;  /* 0x00018200ff187b82 */ /* 0x000ea60000000800 */
[----:B------:R-:W-:Y:S02]  /*7880*/  IMAD R5, R11, R19, R10 ;  /* 0x000000130b057224 */ /* 0x000fe400078e020a */
[----:B------:R-:W-:Y:S02]  /*7890*/  IMAD.MOV.U32 R11, RZ, RZ, 0x1 ;  /* 0x00000001ff0b7424 */ /* 0x000fe400078e00ff */
[----:B------:R-:W-:Y:S01]  /*78a0*/  IMAD.IADD R5, R7, 0x1, R5 ;  /* 0x0000000107057824 */ /* 0x000fe200078e0205 */
[----:B---3--:R-:W3:Y:S01]  /*78b0*/  LDC R26, c[0x0][0x658] ;  /* 0x00019600ff1a7b82 */ /* 0x008ee20000000800 */
[----:B------:R-:W-:-:S02]  /*78c0*/  I2FP.F32.U32 R7, R22 ;  /* 0x0000001600077245 */ /* 0x000fc40000201000 */
[----:B-1----:R-:W-:-:S03]  /*78d0*/  ISETP.NE.U32.AND P0, PT, R28, RZ, PT ;  /* 0x000000ff1c00720c */ /* 0x002fc60003f05070 */
[----:B------:R-:W-:Y:S01]  /*78e0*/  FMUL R10, R7, UR6 ;  /* 0x00000006070a7c20 */ /* 0x000fe20008400000 */
[----:B------:R-:W-:Y:S01]  /*78f0*/  ISETP.NE.AND.EX P0, PT, R29, RZ, PT, P0 ;  /* 0x000000ff1d00720c */ /* 0x000fe20003f05300 */
[----:B------:R-:W1:Y:S01]  /*7900*/  LDC R21, c[0x0][0x148] ;  /* 0x00005200ff157b82 */ /* 0x000e620000000800 */
[-CC-:B0-----:R-:W-:Y:S01]  /*7910*/  SHF.R.U64 R16, R6, R12.reuse, R5.reuse ;  /* 0x0000000c06107219 */ /* 0x181fe20000001205 */
[----:B------:R0:W4:Y:S01]  /*7920*/  F2I.U32.TRUNC.NTZ R18, R10 ;  /* 0x0000000a00127305 */ /* 0x000122000020f000 */
[----:B------:R-:W-:Y:S01]  /*7930*/  SHF.R.U32.HI R5, RZ, R12, R5 ;  /* 0x0000000cff057219 */ /* 0x000fe20000011605 */
[----:B------:R-:W-:-:S04]  /*7940*/  IMAD.MOV.U32 R7, RZ, RZ, -0x1 ;  /* 0xffffffffff077424 */ /* 0x000fc800078e00ff */
[----:B------:R-:W0:Y:S01]  /*7950*/  LDC R20, c[0x0][0x600] ;  /* 0x00018000ff147b82 */ /* 0x000e220000000800 */
[-CC-:B--2---:R-:W-:Y:S02]  /*7960*/  SHF.R.U64 R14, R16, R24.reuse, R5.reuse ;  /* 0x00000018100e7219 */ /* 0x184fe40000001205 */
[----:B------:R-:W-:-:S05]  /*7970*/  SHF.R.U32.HI R5, RZ, R24, R5 ;  /* 0x00000018ff057219 */ /* 0x000fca0000011605 */
[----:B------:R-:W2:Y:S01]  /*7980*/  LDC R27, c[0x0][0x648] ;  /* 0x00019200ff1b7b82 */ /* 0x000ea20000000800 */
[-C--:B---3--:R-:W-:Y:S02]  /*7990*/  SHF.L.U32 R6, R7, R26.reuse, RZ ;  /* 0x0000001a07067219 */ /* 0x088fe400000006ff */
[-CC-:B------:R-:W-:Y:S02]  /*79a0*/  SHF.R.U64 R19, R14, R26.reuse, R5.reuse ;  /* 0x0000001a0e137219 */ /* 0x180fe40000001205 */
[----:B------:R-:W-:Y:S02]  /*79b0*/  SHF.R.U32.HI R7, RZ, R26, R5 ;  /* 0x0000001aff077219 */ /* 0x000fe40000011605 */
[----:B------:R-:W-:Y:S01]  /*79c0*/  LOP3.LUT R25, RZ, R6, RZ, 0x33, !PT ;  /* 0x00000006ff197212 */ /* 0x000fe200078e33ff */
[----:B------:R-:W3:Y:S01]  /*79d0*/  LDC R30, c[0x0][0x638] ;  /* 0x00018e00ff1e7b82 */ /* 0x000ee20000000800 */
[----:B------:R-:W-:Y:S01]  /*79e0*/  SHF.L.U32 R26, R11, R26, RZ ;  /* 0x0000001a0b1a7219 */ /* 0x000fe200000006ff */
[----:B------:R-:W-:-:S06]  /*79f0*/  IMAD.MOV.U32 R6, RZ, RZ, R19 ;  /* 0x000000ffff067224 */ /* 0x000fcc00078e0013 */
[----:B------:R-:W0:Y:S01]  /*7a00*/  LDC R31, c[0x0][0x610] ;  /* 0x00018400ff1f7b82 */ /* 0x000e220000000800 */
[----:B----4-:R-:W-:Y:S05]  /*7a10*/  @!P0 BRA `(.L_x_164) ;  /* 0x0000000000288947 */ /* 0x010fea0003800000 */
[----:B------:R-:W4:Y:S02]  /*7a20*/  LDC R6, c[0x0][0x64c] ;  /* 0x00019300ff067b82 */ /* 0x000f240000000800 */
[----:B----4-:R-:W-:-:S05]  /*7a30*/  IADD3 R5, P0, R19, R6, RZ ;  /* 0x0000000613057210 */ /* 0x010fca0007f1e0ff */
[----:B------:R-:W-:-:S04]  /*7a40*/  IMAD.X R15, RZ, RZ, R7, P0 ;  /* 0x000000ffff0f7224 */ /* 0x000fc800000e0607 */
[----:B------:R-:W-:-:S04]  /*7a50*/  IMAD.WIDE.U32 R6, R15, R28, RZ ;  /* 0x0000001c0f067225 */ /* 0x000fc800078e00ff */
[----:B0-----:R-:W-:-:S04]  /*7a60*/  IMAD.WIDE.U32 R10, P0, R5, R29, R6 ;  /* 0x0000001d050a7225 */ /* 0x001fc80007800006 */
[----:B------:R-:W-:-:S04]  /*7a70*/  IMAD.WIDE.U32 R6, R5, R28, RZ ;  /* 0x0000001c05067225 */ /* 0x000fc800078e00ff */
[----:B------:R-:W-:Y:S01]  /*7a80*/  IMAD.X R13, RZ, RZ, RZ, P0 ;  /* 0x000000ffff0d7224 */ /* 0x000fe200000e06ff */
[----:B------:R-:W-:Y:S01]  /*7a90*/  IADD3 RZ, P0, R7, R10, RZ ;  /* 0x0000000a07ff7210 */ /* 0x000fe20007f1e0ff */
[----:B------:R-:W-:-:S04]  /*7aa0*/  IMAD.MOV.U32 R12, RZ, RZ, R11 ;  /* 0x000000ffff0c7224 */ /* 0x000fc800078e000b */
[----:B------:R-:W-:-:S08]  /*7ab0*/  IMAD.WIDE.U32.X R6, R15, R29, R12, P0 ;  /* 0x0000001d0f067225 */ /* 0x000fd000000e040c */
.L_x_164:
[----:B--2---:R-:W-:Y:S01]  /*7ac0*/  SHF.R.U64 R5, R6, R27, R7 ;  /* 0x0000001b06057219 */ /* 0x004fe20000001207 */
[----:B0-----:R-:W-:Y:S01]  /*7ad0*/  VIADD R7, R20, 0xffffffff ;  /* 0xffffffff14077836 */ /* 0x001fe20000000000 */
[----:B------:R-:W-:Y:S01]  /*7ae0*/  LOP3.LUT R28, R14, R25, RZ, 0xc0, !PT ;  /* 0x000000190e1c7212 */ /* 0x000fe200078ec0ff */
[----:B------:R-:W-:Y:S02]  /*7af0*/  IMAD.MOV R18, RZ, RZ, -R18 ;  /* 0x000000ffff127224 */ /* 0x000fe400078e0a12 */
[----:B------:R-:W-:Y:S01]  /*7b00*/  IMAD.MOV R6, RZ, RZ, -R5 ;  /* 0x000000ffff067224 */ /* 0x000fe200078e0a05 */
[----:B------:R-:W-:Y:S01]  /*7b10*/  LOP3.LUT R16, R16, R7, RZ, 0xc0, !PT ;  /* 0x0000000710107212 */ /* 0x000fe200078ec0ff */
[----:B------:R-:W-:Y:S02]  /*7b20*/  IMAD R28, R26, R5, R28 ;  /* 0x000000051a1c7224 */ /* 0x000fe400078e021c */
[----:B-1----:R-:W-:Y:S02]  /*7b30*/  @P2 IMAD R23, R21, R18, R22 ;  /* 0x0000001215172224 */ /* 0x002fe400078e0216 */
[----:B---3--:R-:W-:-:S02]  /*7b40*/  IMAD R5, R6, R30, R19 ;  /* 0x0000001e06057224 */ /* 0x008fc400078e0213 */
[----:B------:R-:W-:Y:S02]  /*7b50*/  IMAD R28, R28, R31, R23 ;  /* 0x0000001f1c1c7224 */ /* 0x000fe400078e0217 */
[----:B------:R-:W-:Y:S02]  /*7b60*/  IMAD R5, R5, R20, R16 ;  /* 0x0000001405057224 */ /* 0x000fe400078e0210 */
[----:B------:R-:W-:-:S03]  /*7b70*/  IMAD.MOV.U32 R7, RZ, RZ, 0x1 ;  /* 0x00000001ff077424 */ /* 0x000fc600078e00ff */
[----:B------:R-:W-:Y:S02]  /*7b80*/  SEL R6, R5, R28, !P2 ;  /* 0x0000001c05067207 */ /* 0x000fe40005000000 */
[----:B------:R-:W-:Y:S01]  /*7b90*/  SEL R28, R28, R5, !P2 ;  /* 0x000000051c1c7207 */ /* 0x000fe20005000000 */
[----:B------:R-:W-:-:S07]  /*7ba0*/  IMAD.MOV.U32 R5, RZ, RZ, R17 ;  /* 0x000000ffff057224 */ /* 0x000fce00078e0011 */
.L_x_162:
[----:B------:R-:W-:Y:S01]  /*7bb0*/  UIADD3 UR5, UR9, UR5, URZ ;  /* 0x0000000509057290 */ /* 0x000fe2000fffe03f */
[----:B------:R-:W-:Y:S01]  /*7bc0*/  LOP3.LUT P0, RZ, R7, 0xff, RZ, 0xc0, !PT ;  /* 0x000000ff07ff7812 */ /* 0x000fe2000780c0ff */
[----:B------:R-:W-:Y:S02]  /*7bd0*/  IMAD.MOV.U32 R7, RZ, RZ, R28 ;  /* 0x000000ffff077224 */ /* 0x000fe400078e001c */
[----:B------:R-:W-:Y:S02]  /*7be0*/  USHF.R.U32.HI UR6, URZ, 0x2, UR5 ;  /* 0x000000023f067899 */ /* 0x000fe40008011605 */
[----:B------:R-:W-:Y:S02]  /*7bf0*/  UISETP.GT.U32.AND UP1, UPT, UR5, 0x3, UPT ;  /* 0x000000030500788c */ /* 0x000fe4000bf24070 */
[----:B------:R-:W-:Y:S02]  /*7c00*/  ULOP3.LUT UR6, UR6, 0x1, URZ, 0xc0, !UPT ;  /* 0x0000000106067892 */ /* 0x000fe4000f8ec03f */
[----:B------:R-:W-:-:S02]  /*7c10*/  UISETP.LT.U32.AND UP1, UPT, UR9, 0x4, UP1 ;  /* 0x000000040900788c */ /* 0x000fc40008f21070 */
[----:B------:R-:W-:Y:S02]  /*7c20*/  UISETP.NE.U32.AND UP0, UPT, UR6, 0x1, UPT ;  /* 0x000000010600788c */ /* 0x000fe4000bf05070 */
[----:B------:R-:W-:Y:S02]  /*7c30*/  USEL UR7, URZ, 0x1, !UP1 ;  /* 0x000000013f077887 */ /* 0x000fe4000c800000 */
[----:B------:R-:W-:Y:S02]  /*7c40*/  UISETP.GT.U32.AND UP0, UPT, UR9, 0x3, !UP0 ;  /* 0x000000030900788c */ /* 0x000fe4000c704070 */
[----:B------:R-:W-:Y:S02]  /*7c50*/  ULOP3.LUT UR5, UR5, 0x3, URZ, 0xc0, !UPT ;  /* 0x0000000305057892 */ /* 0x000fe4000f8ec03f */
[----:B------:R-:W-:-:S04]  /*7c60*/  USEL UR6, URZ, 0x1, !UP0 ;  /* 0x000000013f067887 */ /* 0x000fc8000c000000 */
[----:B------:R-:W-:Y:S01]  /*7c70*/  ULOP3.LUT UR4, UR6, UR4, UR7, 0x96, !UPT ;  /* 0x0000000406047292 */ /* 0x000fe2000f8e9607 */
[----:B------:R-:W-:Y:S11]  /*7c80*/  @P0 BRA `(.L_x_165) ;  /* 0xffffff9000a40947 */ /* 0x000ff6000383ffff */
[----:B------:R-:W-:Y:S05]  /*7c90*/  EXIT ;  /* 0x000000000000794d */ /* 0x000fea0003800000 */
.L_x_3:
[----:B0-----:R-:W-:Y:S01]  /*7ca0*/  ULDC.64 UR4, c[0x0][0x650] ;  /* 0x0001940000047ab9 */ /* 0x001fe20000000a00 */
        /* <DEDUP_REMOVED lines=25> */
.L_x_167:
[--C-:B------:R-:W-:Y:S01]  /*7e40*/  SHF.R.U64 R16, R14, R18, R15.reuse ;  /* 0x000000120e107219 */ /* 0x100fe2000000120f */
[----:B------:R-:W0:Y:S01]  /*7e50*/  LDC R22, c[0x0][0x618] ;  /* 0x00018600ff167b82 */ /* 0x000e220000000800 */
[----:B------:R-:W-:Y:S01]  /*7e60*/  I2FP.F32.U32 R7, R8 ;  /* 0x0000000800077245 */ /* 0x000fe20000201000 */
[----:B------:R-:W-:Y:S01]  /*7e70*/  ULDC UR4, c[0x0][0x150] ;  /* 0x0000540000047ab9 */ /* 0x000fe20000000800 */
[----:B------:R-:W-:Y:S02]  /*7e80*/  SHF.R.U32.HI R6, RZ, R18, R15 ;  /* 0x00000012ff067219 */ /* 0x000fe4000001160f */
[----:B------:R-:W-:Y:S01]  /*7e90*/  IADD3 R9, P0, RZ, -R16, RZ ;  /* 0x80000010ff097210 */ /* 0x000fe20007f1e0ff */
[----:B------:R-:W-:Y:S01]  /*7ea0*/  FMUL R13, R7, UR4 ;  /* 0x00000004070d7c20 */ /* 0x000fe20008400000 */
[----:B------:R-:W-:Y:S01]  /*7eb0*/  ULDC UR4, c[0x0][0x154] ;  /* 0x0000550000047ab9 */ /* 0x000fe20000000800 */
[----:B------:R-:W1:Y:S02]  /*7ec0*/  LDC.64 R24, c[0x0][0x640] ;  /* 0x00019000ff187b82 */ /* 0x000e640000000a00 */
[----:B------:R-:W-:-:S02]  /*7ed0*/  IMAD.X R11, RZ, RZ, ~R6, P0 ;  /* 0x000000ffff0b7224 */ /* 0x000fc400000e0e06 */
[----:B------:R-:W2:Y:S01]  /*7ee0*/  F2I.U32.TRUNC.NTZ R13, R13 ;  /* 0x0000000d000d7305 */ /* 0x000ea2000020f000 */
[----:B------:R-:W-:-:S03]  /*7ef0*/  IMAD.WIDE.U32 R6, R9, R20, R2 ;  /* 0x0000001409067225 */ /* 0x000fc600078e0002 */
[----:B------:R-:W3:Y:S01]  /*7f00*/  LDC R15, c[0x0][0x144] ;  /* 0x00005100ff0f7b82 */ /* 0x000ee20000000800 */
[----:B------:R-:W-:-:S04]  /*7f10*/  IMAD R12, R11, R20, RZ ;  /* 0x000000140b0c7224 */ /* 0x000fc800078e02ff */
[----:B------:R-:W-:Y:S02]  /*7f20*/  IMAD R9, R9, R21, R12 ;  /* 0x0000001509097224 */ /* 0x000fe400078e020c */
[----:B------:R-:W-:Y:S01]  /*7f30*/  IMAD.MOV.U32 R12, RZ, RZ, -0x1 ;  /* 0xffffffffff0c7424 */ /* 0x000fe200078e00ff */
[----:B------:R-:W4:Y:S01]  /*7f40*/  LDC R18, c[0x0][0x608] ;  /* 0x00018200ff127b82 */ /* 0x000f220000000800 */
[----:B------:R-:W-:Y:S01]  /*7f50*/  IMAD.IADD R7, R7, 0x1, R9 ;  /* 0x0000000107077824 */ /* 0x000fe200078e0209 */
[----:B------:R-:W-:-:S04]  /*7f60*/  I2FP.F32.U32 R9, R10 ;  /* 0x0000000a00097245 */ /* 0x000fc80000201000 */
[-C--:B0-----:R-:W-:Y:S01]  /*7f70*/  SHF.R.U64 R14, R6, R22.reuse, R7 ;  /* 0x00000016060e7219 */ /* 0x081fe20000001207 */
[----:B--2---:R-:W-:Y:S01]  /*7f80*/  IMAD.MOV R6, RZ, RZ, -R13 ;  /* 0x000000ffff067224 */ /* 0x004fe200078e0a0d */
[----:B------:R-:W0:Y:S01]  /*7f90*/  LDC R11, c[0x0][0x658] ;  /* 0x00019600ff0b7b82 */ /* 0x000e220000000800 */
[----:B-1----:R-:W-:Y:S01]  /*7fa0*/  ISETP.NE.U32.AND P0, PT, R24, RZ, PT ;  /* 0x000000ff1800720c */ /* 0x002fe20003f05070 */
[----:B------:R-:W-:Y:S01]  /*7fb0*/  FMUL R9, R9, UR4 ;  /* 0x0000000409097c20 */ /* 0x000fe20008400000 */
[----:B------:R-:W-:Y:S02]  /*7fc0*/  SHF.R.U32.HI R7, RZ, R22, R7 ;  /* 0x00000016ff077219 */ /* 0x000fe40000011607 */
[----:B------:R-:W-:-:S03]  /*7fd0*/  ISETP.NE.AND.EX P0, PT, R25, RZ, PT, P0 ;  /* 0x000000ff1900720c */ /* 0x000fc60003f05300 */
[----:B------:R-:W1:Y:S01]  /*7fe0*/  LDC R21, c[0x0][0x148] ;  /* 0x00005200ff157b82 */ /* 0x000e620000000800 */
[----:B---3--:R-:W-:Y:S02]  /*7ff0*/  IMAD R22, R15, R6, R8 ;  /* 0x000000060f167224 */ /* 0x008fe400078e0208 */
[----:B------:R-:W-:-:S05]  /*8000*/  IMAD.MOV.U32 R8, RZ, RZ, 0x1 ;  /* 0x00000001ff087424 */ /* 0x000fca00078e00ff */
[----:B------:R-:W2:Y:S01]  /*8010*/  LDC R20, c[0x0][0x600] ;  /* 0x00018000ff147b82 */ /* 0x000ea20000000800 */
[-CC-:B----4-:R-:W-:Y:S02]  /*8020*/  SHF.R.U64 R17, R14, R18.reuse, R7.reuse ;  /* 0x000000120e117219 */ /* 0x190fe40000001207 */
[----:B------:R-:W-:Y:S02]  /*8030*/  SHF.R.U32.HI R6, RZ, R18, R7 ;  /* 0x00000012ff067219 */ /* 0x000fe40000011607 */
[----:B------:R3:W4:Y:S03]  /*8040*/  F2I.U32.TRUNC.NTZ R18, R9 ;  /* 0x0000000900127305 */ /* 0x000726000020f000 */
[----:B------:R-:W1:Y:S01]  /*8050*/  LDC R23, c[0x0][0x648] ;  /* 0x00019200ff177b82 */ /* 0x000e620000000800 */
[-C--:B0-----:R-:W-:Y:S02]  /*8060*/  SHF.R.U64 R19, R17, R11.reuse, R6 ;  /* 0x0000000b11137219 */ /* 0x081fe40000001206 */
[----:B------:R-:W-:-:S02]  /*8070*/  SHF.L.U32 R12, R12, R11, RZ ;  /* 0x0000000b0c0c7219 */ /* 0x000fc400000006ff */
[-C--:B------:R-:W-:Y:S01]  /*8080*/  SHF.R.U32.HI R7, RZ, R11.reuse, R6 ;  /* 0x0000000bff077219 */ /* 0x080fe20000011606 */
[----:B------:R-:W-:Y:S01]  /*8090*/  IMAD.MOV.U32 R6, RZ, RZ, R19 ;  /* 0x000000ffff067224 */ /* 0x000fe200078e0013 */
[----:B------:R-:W-:Y:S01]  /*80a0*/  SHF.L.U32 R27, R8, R11, RZ ;  /* 0x0000000b081b7219 */ /* 0x000fe200000006ff */
[----:B------:R-:W0:Y:S01]  /*80b0*/  LDC R26, c[0x0][0x638] ;  /* 0x00018e00ff1a7b82 */ /* 0x000e220000000800 */
[----:B------:R-:W-:-:S07]  /*80c0*/  LOP3.LUT R28, RZ, R12, RZ, 0x33, !PT ;  /* 0x0000000cff1c7212 */ /* 0x000fce00078e33ff */
[----:B------:R-:W0:Y:S01]  /*80d0*/  LDC R29, c[0x0][0x610] ;  /* 0x00018400ff1d7b82 */ /* 0x000e220000000800 */
[----:B---34-:R-:W-:Y:S05]  /*80e0*/  @!P0 BRA `(.L_x_168) ;  /* 0x0000000000288947 */ /* 0x018fea0003800000 */
        /* <DEDUP_REMOVED lines=10> */
.L_x_168:
[----:B-1----:R-:W-:Y:S01]  /*8190*/  SHF.R.U64 R7, R6, R23, R7 ;  /* 0x0000001706077219 */ /* 0x002fe20000001207 */
[----:B--2---:R-:W-:Y:S01]  /*81a0*/  VIADD R9, R20, 0xffffffff ;  /* 0xffffffff14097836 */ /* 0x004fe20000000000 */
[----:B------:R-:W-:Y:S01]  /*81b0*/  LOP3.LUT R6, R17, R28, RZ, 0xc0, !PT ;  /* 0x0000001c11067212 */ /* 0x000fe200078ec0ff */
[----:B------:R-:W-:Y:S02]  /*81c0*/  IMAD.MOV R18, RZ, RZ, -R18 ;  /* 0x000000ffff127224 */ /* 0x000fe400078e0a12 */
[----:B------:R-:W-:Y:S02]  /*81d0*/  IMAD.MOV R8, RZ, RZ, -R7 ;  /* 0x000000ffff087224 */ /* 0x000fe400078e0a07 */
[----:B------:R-:W-:Y:S01]  /*81e0*/  IMAD R11, R27, R7, R6 ;  /* 0x000000071b0b7224 */ /* 0x000fe200078e0206 */
[----:B------:R-:W-:Y:S01]  /*81f0*/  LOP3.LUT R7, R14, R9, RZ, 0xc0, !PT ;  /* 0x000000090e077212 */ /* 0x000fe200078ec0ff */
[----:B------:R-:W-:Y:S02]  /*8200*/  @P2 IMAD R22, R21, R18, R10 ;  /* 0x0000001215162224 */ /* 0x000fe400078e020a */
[----:B0-----:R-:W-:-:S02]  /*8210*/  IMAD R6, R8, R26, R19 ;  /* 0x0000001a08067224 */ /* 0x001fc400078e0213 */
[----:B------:R-:W-:Y:S02]  /*8220*/  IMAD R11, R11, R29, R22 ;  /* 0x0000001d0b0b7224 */ /* 0x000fe400078e0216 */
[----:B------:R-:W-:Y:S02]  /*8230*/  IMAD R6, R6, R20, R7 ;  /* 0x0000001406067224 */ /* 0x000fe400078e0207 */
[----:B------:R-:W-:-:S03]  /*8240*/  IMAD.MOV.U32 R8, RZ, RZ, 0x1 ;  /* 0x00000001ff087424 */ /* 0x000fc600078e00ff */
[----:B------:R-:W-:Y:S02]  /*8250*/  SEL R15, R6, R11, !P2 ;  /* 0x0000000b060f7207 */ /* 0x000fe40005000000 */
[----:B------:R-:W-:Y:S01]  /*8260*/  SEL R11, R11, R6, !P2 ;  /* 0x000000060b0b7207 */ /* 0x000fe20005000000 */
[----:B------:R-:W-:Y:S01]  /*8270*/  IMAD.MOV.U32 R6, RZ, RZ, R16 ;  /* 0x000000ffff067224 */ /* 0x000fe200078e0010 */
[----:B------:R-:W-:-:S07]  /*8280*/  PRMT R7, R8, 0x7610, R7 ;  /* 0x0000761008077816 */ /* 0x000fce0000000007 */
.L_x_166:
[----:B------:R-:W-:-:S08]  /*8290*/  NOP ;  /* 0x0000000000007918 */ /* 0x000fd00000000000 */
[----:B------:R-:W0:-:S00]  /*82a0*/  USETMAXREG.DEALLOC.CTAPOOL 0x28 ;  /* 0x00000028000079c8 */ /* 0x000e0000080e0500 */
[----:B0-----:R-:W-:-:S13]  /*82b0*/  ISETP.NE.AND P0, PT, R5, RZ, PT ;  /* 0x000000ff0500720c */ /* 0x001fda0003f05270 */
[----:B------:R-:W-:Y:S05]  /*82c0*/  @P0 EXIT ;  /* 0x000000000000094d */ /* 0x000fea0003800000 */
[----:B------:R-:W-:Y:S01]  /*82d0*/  LOP3.LUT P0, RZ, R7, 0xff, RZ, 0xc0, !PT ;  /* 0x000000ff07ff7812 */ /* 0x000fe2000780c0ff */
[----:B------:R-:W-:Y:S02]  /*82e0*/  IMAD.MOV.U32 R12, RZ, RZ, 0x1 ;  /* 0x00000001ff0c7424 */ /* 0x000fe400078e00ff */
[----:B------:R-:W-:-:S10]  /*82f0*/  IMAD.MOV.U32 R5, RZ, RZ, RZ ;  /* 0x000000ffff057224 */ /* 0x000fd400078e00ff */
[----:B------:R-:W-:Y:S05]  /*8300*/  @!P0 BRA `(.L_x_169) ;  /* 0x0000000c002c8947 */ /* 0x000fea0003800000 */
[----:B------:R-:W0:Y:S01]  /*8310*/  LDC R5, c[0x0][0x28c] ;  /* 0x0000a300ff057b82 */ /* 0x000e220000000800 */
[----:B------:R-:W-:Y:S01]  /*8320*/  ULDC UR5, c[0x0][0x600] ;  /* 0x0001800000057ab9 */ /* 0x000fe20000000800 */
[----:B------:R-:W-:Y:S01]  /*8330*/  ULDC UR4, c[0x0][0xc] ;  /* 0x0000030000047ab9 */ /* 0x000fe20000000800 */
[----:B------:R-:W-:Y:S01]  /*8340*/  UIADD3 UR16, UR5, -0x1, URZ ;  /* 0xffffffff05107890 */ /* 0x000fe2000fffe03f */
[C---:B------:R-:W-:Y:S01]  /*8350*/  LOP3.LUT P4, RZ, R0.reuse, 0x7f, RZ, 0xc0, !PT ;  /* 0x0000007f00ff7812 */ /* 0x040fe2000788c0ff */
[----:B------:R-:W-:Y:S01]  /*8360*/  ULDC UR6, c[0x0][0x658] ;  /* 0x0001960000067ab9 */ /* 0x000fe20000000800 */
[----:B------:R-:W-:Y:S01]  /*8370*/  ULDC UR5, c[0x0][0x10] ;  /* 0x0000040000057ab9 */ /* 0x000fe20000000800 */
[----:B------:R-:W-:Y:S01]  /*8380*/  UMOV UR7, 0xffffffff ;  /* 0xffffffff00077882 */ /* 0x000fe20000000000 */
[----:B------:R-:W-:Y:S01]  /*8390*/  UMOV UR8, 0x1 ;  /* 0x0000000100087882 */ /* 0x000fe20000000000 */
[----:B------:R-:W-:Y:S01]  /*83a0*/  UIMAD.WIDE.U32 UR4, UR4, UR5, URZ ;  /* 0x00000005040472a5 */ /* 0x000fe2000f8e003f */
[----:B------:R-:W-:Y:S01]  /*83b0*/  LOP3.LUT P0, RZ, R0, 0x1f, RZ, 0xc0, !PT ;  /* 0x0000001f00ff7812 */ /* 0x000fe2000780c0ff */
[----:B------:R-:W-:Y:S01]  /*83c0*/  USHF.L.U32 UR7, UR7, UR6, URZ ;  /* 0x0000000607077299 */ /* 0x000fe2000800063f */
[----:B------:R-:W-:Y:S01]  /*83d0*/  BSSY B0, `(.L_x_169) ;  /* 0x00000be000007945 */ /* 0x000fe20003800000 */
[----:B------:R-:W-:Y:S01]  /*83e0*/  USHF.L.U32 UR18, UR8, UR6, URZ ;  /* 0x0000000608127299 */ /* 0x000fe2000800063f */
[----:B------:R-:W-:Y:S01]  /*83f0*/  IMAD.MOV.U32 R14, RZ, RZ, 0x1 ;  /* 0x00000001ff0e7424 */ /* 0x000fe200078e00ff */
[----:B------:R-:W-:Y:S01]  /*8400*/  LOP3.LUT R17, R4, 0x2, RZ, 0xfc, !PT ;  /* 0x0000000204117812 */ /* 0x000fe200078efcff */
[----:B------:R-:W-:Y:S01]  /*8410*/  ULDC UR6, c[0x0][0x14] ;  /* 0x0000050000067ab9 */ /* 0x000fe20000000800 */
[----:B------:R-:W-:Y:S01]  /*8420*/  PLOP3.LUT P0, PT, P0, P4, PT, 0x8a, 0x0 ;  /* 0x000000000000781c */ /* 0x000fe20000709172 */
[----:B------:R-:W-:Y:S01]  /*8430*/  UIMAD.WIDE.U32 UR20, UR4, UR6, URZ ;  /* 0x00000006041472a5 */ /* 0x000fe2000f8e003f */
[----:B------:R-:W-:Y:S01]  /*8440*/  IMAD.MOV.U32 R12, RZ, RZ, 0x1 ;  /* 0x00000001ff0c7424 */ /* 0x000fe200078e00ff */
[----:B------:R-:W-:-:S02]  /*8450*/  UIMAD UR13, UR5, UR6, URZ ;  /* 0x00000006050d72a4 */ /* 0x000fc4000f8e023f */
[----:B------:R-:W-:Y:S01]  /*8460*/  ULOP3.LUT UR17, URZ, UR7, URZ, 0x33, !UPT ;  /* 0x000000073f117292 */ /* 0x000fe2000f8e333f */
[----:B0-----:R-:W-:Y:S01]  /*8470*/  VIADD R5, R5, 0x7f ;  /* 0x0000007f05057836 */ /* 0x001fe20000000000 */
[----:B------:R-:W-:Y:S01]  /*8480*/  UIADD3 UR13, UR21, UR13, URZ ;  /* 0x0000000d150d7290 */ /* 0x000fe2000fffe03f */
[----:B------:R-:W-:-:S03]  /*8490*/  ULDC.64 UR22, c[0x0][0x198] ;  /* 0x0000660000167ab9 */ /* 0x000fc60000000a00 */
[----:B------:R-:W-:-:S04]  /*84a0*/  SHF.R.S32.HI R8, RZ, 0x1f, R5 ;  /* 0x0000001fff087819 */ /* 0x000fc80000011405 */
[----:B------:R-:W-:Y:S01]  /*84b0*/  LEA.HI R8, R8, R5, RZ, 0x7 ;  /* 0x0000000508087211 */ /* 0x000fe200078f38ff */
[----:B------:R-:W-:-:S03]  /*84c0*/  IMAD.MOV.U32 R5, RZ, RZ, RZ ;  /* 0x000000ffff057224 */ /* 0x000fc600078e00ff */
[----:B------:R-:W-:-:S05]  /*84d0*/  SHF.R.S32.HI R16, RZ, 0x7, R8 ;  /* 0x00000007ff107819 */ /* 0x000fca0000011408 */
[----:B------:R-:W-:-:S07]  /*84e0*/  VIADD R13, R16, 0x1 ;  /* 0x00000001100d7836 */ /* 0x000fce0000000000 */
.L_x_181:
[----:B------:R-:W-:-:S03]  /*84f0*/  UMOV UR4, 0xffffffff ;  /* 0xffffffff00047882 */ /* 0x000fc60000000000 */
[----:B------:R-:W-:Y:S05]  /*8500*/  BRA.DIV UR4, `(.L_x_170) ;  /* 0x0000000e049c7947 */ /* 0x000fea000b800000 */
[----:B------:R-:W-:-:S13]  /*8510*/  ELECT P1, URZ, PT ;  /* 0x00000000003f782f */ /* 0x000fda0003820000 */
.L_x_192:
[----:B------:R-:W0:Y:S01]  /*8520*/  LDC R0, c[0x0][0x28c] ;  /* 0x0000a300ff007b82 */ /* 0x000e220000000800 */
[----:B------:R-:W-:Y:S01]  /*8530*/  BSSY B1, `(.L_x_171) ;  /* 0x0000035000017945 */ /* 0x000fe20003800000 */
[----:B0-----:R-:W-:-:S13]  /*8540*/  ISETP.LT.OR P1, PT, R0, 0x1, !P1 ;  /* 0x000000010000780c */ /* 0x001fda0004f21670 */
[----:B------:R-:W-:Y:S05]  /*8550*/  @P1 BRA `(.L_x_172) ;  /* 0x0000000000c81947 */ /* 0x000fea0003800000 */
[----:B------:R-:W-:Y:S02]  /*8560*/  IMAD.SHL.U32 R15, R15, 0x80, RZ ;  /* 0x000000800f0f7824 */ /* 0x000fe400078e00ff */
[----:B------:R-:W-:Y:S02]  /*8570*/  IMAD.SHL.U32 R11, R11, 0x80, RZ ;  /* 0x000000800b0b7824 */ /* 0x000fe400078e00ff */
[----:B------:R-:W-:Y:S02]  /*8580*/  IMAD.MOV.U32 R20, RZ, RZ, RZ ;  /* 0x000000ffff147224 */ /* 0x000fe400078e00ff */
[----:B------:R-:W-:Y:S02]  /*8590*/  IMAD.MOV.U32 R0, RZ, RZ, R13 ;  /* 0x000000ffff007224 */ /* 0x000fe400078e000d */
[----:B------:R-:W-:Y:S02]  /*85a0*/  IMAD.MOV.U32 R7, RZ, RZ, R12 ;  /* 0x000000ffff077224 */ /* 0x000fe400078e000c */
[----:B------:R-:W-:-:S07]  /*85b0*/  IMAD.MOV.U32 R8, RZ, RZ, R5 ;  /* 0x000000ffff087224 */ /* 0x000fce00078e0005 */
.L_x_176:
[----:B------:R-:W0:Y:S01]  /*85c0*/  S2R R10, SR_CgaCtaId ;  /* 0x00000000000a7919 */ /* 0x000e220000008800 */
[----:B------:R-:W-:-:S04]  /*85d0*/  MOV R9, 0x400 ;  /* 0x0000040000097802 */ /* 0x000fc80000000f00 */
[----:B0-----:R-:W-:Y:S02]  /*85e0*/  LEA R19, R10, R9, 0x18 ;  /* 0x000000090a137211 */ /* 0x001fe400078ec0ff */
[----:B------:R-:W-:Y:S01]  /*85f0*/  SHF.L.U32 R9, R7, 0x1f, RZ ;  /* 0x0000001f07097819 */ /* 0x000fe200000006ff */
[----:B------:R-:W0:Y:S02]  /*8600*/  @!P4 LDC R10, c[0x0][0x500] ;  /* 0x00014000ff0acb82 */ /* 0x000e240000000800 */
[----:B------:R-:W-:-:S04]  /*8610*/  IMAD R18, R8, 0x8, R19 ;  /* 0x0000000808127824 */ /* 0x000fc800078e0213 */
[----:B------:R-:W1:Y:S02]  /*8620*/  SYNCS.PHASECHK.TRANS64.TRYWAIT P1, [R18+URZ+0x20], R9 ;  /* 0x00002009120075a7 */ /* 0x000e64000802017f */
[----:B-1----:R-:W-:Y:S05]  /*8630*/  @!P1 BRA `(.L_x_173) ;  /* 0x0000000c00709947 */ /* 0x002fea0003800000 */
.L_x_193:
[----:B-1----:R-:W-:Y:S01]  /*8640*/  PRMT R9, R17, 0x9910, RZ ;  /* 0x0000991011097816 */ /* 0x002fe200000000ff */
[----:B0-----:R0:W-:Y:S03]  /*8650*/  @!P4 SYNCS.ARRIVE.TRANS64 RZ, [R18+URZ], R10 ;  /* 0x0000000a12ffc9a7 */ /* 0x0011e6000800003f */
[----:B------:R-:W-:-:S13]  /*8660*/  ISETP.NE.AND P1, PT, R9, 0x2, PT ;  /* 0x000000020900780c */ /* 0x000fda0003f25270 */
[----:B0-----:R-:W-:Y:S05]  /*8670*/  @P1 BRA `(.L_x_174) ;  /* 0x0000000000041947 */ /* 0x001fea0003800000 */
[----:B------:R-:W-:Y:S01]  /*8680*/  BPT.TRAP 0x1 ;  /* 0x000000040000795c */ /* 0x000fe20000300000 */
.L_x_174:
[----:B------:R-:W-:Y:S05]  /*8690*/  @P0 BRA `(.L_x_175) ;  /* 0x0000000000040947 */ /* 0x000fea0003800000 */
[----:B------:R-:W-:Y:S01]  /*86a0*/  BPT.TRAP 0x1 ;  /* 0x000000040000795c */ /* 0x000fe20000300000 */
.L_x_175:
[----:B------:R-:W-:Y:S01]  /*86b0*/  IMAD R19, R8, 0x4000, R19 ;  /* 0x0000400008137824 */ /* 0x000fe200078e0213 */
[----:B------:R-:W-:Y:S01]  /*86c0*/  R2UR UR9, R18 ;  /* 0x00000000120972ca */ /* 0x000fe200000e0000 */
[----:B------:R-:W-:Y:S01]  /*86d0*/  VIADD R0, R0, 0xffffffff ;  /* 0xffffffff00007836 */ /* 0x000fe20000000000 */
[----:B------:R-:W-:Y:S01]  /*86e0*/  UIADD3 UR4, UP0, UR22, 0xf0, URZ ;  /* 0x000000f016047890 */ /* 0x000fe2000ff1e03f */
[----:B------:R-:W-:Y:S01]  /*86f0*/  R2UR UR11, R11 ;  /* 0x000000000b0b72ca */ /* 0x000fe200000e0000 */
[----:B------:R-:W-:Y:S01]  /*8700*/  UIADD3 UR24, UP1, UR22, 0x1f0, URZ ;  /* 0x000001f016187890 */ /* 0x000fe2000ff3e03f */
[----:B------:R-:W-:Y:S01]  /*8710*/  R2UR UR8, R19 ;  /* 0x00000000130872ca */ /* 0x000fe200000e0000 */
[----:B------:R-:W-:Y:S01]  /*8720*/  UIADD3.X UR5, URZ, UR23, URZ, UP0, !UPT ;  /* 0x000000173f057290 */ /* 0x000fe200087fe43f */
[----:B------:R-:W-:Y:S01]  /*8730*/  R2UR UR10, R20 ;  /* 0x00000000140a72ca */ /* 0x000fe200000e0000 */
[----:B------:R-:W-:Y:S01]  /*8740*/  VIADD R8, R8, 0x1 ;  /* 0x0000000108087836 */ /* 0x000fe20000000000 */
[----:B------:R-:W-:Y:S01]  /*8750*/  R2UR UR12, R6 ;  /* 0x00000000060c72ca */ /* 0x000fe200000e0000 */
[----:B------:R-:W-:Y:S01]  /*8760*/  UIADD3.X UR25, URZ, UR23, URZ, UP1, !UPT ;  /* 0x000000173f197290 */ /* 0x000fe20008ffe43f */
[----:B------:R-:W-:Y:S01]  /*8770*/  R2UR UR19, R15 ;  /* 0x000000000f1372ca */ /* 0x000fe200000e0000 */
[----:B------:R-:W-:Y:S01]  /*8780*/  UMOV UR6, 0x0 ;  /* 0x0000000000067882 */ /* 0x000fe20000000000 */
[----:B------:R-:W-:Y:S01]  /*8790*/  ISETP.GT.AND P3, PT, R0, 0x1, PT ;  /* 0x000000010000780c */ /* 0x000fe20003f64270 */
[----:B------:R-:W-:Y:S01]  /*87a0*/  UMOV UR7, 0x10000000 ;  /* 0x1000000000077882 */ /* 0x000fe20000000000 */
[----:B------:R-:W-:Y:S01]  /*87b0*/  ISETP.NE.AND P1, PT, R8, 0x4, PT ;  /* 0x000000040800780c */ /* 0x000fe20003f25270 */
[----:B------:R-:W-:-:S02]  /*87c0*/  VIADD R20, R20, 0x80 ;  /* 0x0000008014147836 */ /* 0x000fc40000000000 */
[----:B------:R-:W-:Y:S01]  /*87d0*/  UIADD3 UR14, UR8, 0x100, URZ ;  /* 0x00000100080e7890 */ /* 0x000fe2000fffe03f */
[----:B------:R-:W-:Y:S01]  /*87e0*/  SEL R10, RZ, 0x1, P1 ;  /* 0x00000001ff0a7807 */ /* 0x000fe20000800000 */
[----:B------:R-:W-:Y:S01]  /*87f0*/  UIADD3 UR15, UR8, 0x10100, URZ ;  /* 0x00010100080f7890 */ /* 0x000fe2000fffe03f */
[----:B------:R-:W-:Y:S02]  /*8800*/  SEL R8, R8, RZ, P1 ;  /* 0x000000ff08087207 */ /* 0x000fe40000800000 */
[----:B------:R-:W-:Y:S02]  /*8810*/  LOP3.LUT R7, R7, R10, RZ, 0x3c, !PT ;  /* 0x0000000a07077212 */ /* 0x000fe400078e3cff */
[----:B------:R-:W-:Y:S02]  /*8820*/  UMOV UR8, UR14 ;  /* 0x0000000e00087c82 */ /* 0x000fe40008000000 */
[----:B------:R0:W-:Y:S02]  /*8830*/  UTMALDG.3D [UR8], [UR4], desc[UR6] ;  /* 0x00000608040075b4 */ /* 0x0001e40008011000 */
[----:B0-----:R-:W-:Y:S01]  /*8840*/  UMOV UR8, UR15 ;  /* 0x0000000f00087c82 */ /* 0x001fe20008000000 */
[----:B------:R-:W-:-:S02]  /*8850*/  UMOV UR11, UR19 ;  /* 0x00000013000b7c82 */ /* 0x000fc40008000000 */
[----:B------:R0:W-:Y:S02]  /*8860*/  UTMALDG.3D [UR8], [UR24], desc[UR6] ;  /* 0x00000608180075b4 */ /* 0x0001e40008011000 */
[----:B0-----:R-:W-:Y:S05]  /*8870*/  @P3 BRA `(.L_x_176) ;  /* 0xfffffffc00503947 */ /* 0x001fea000383ffff */
.L_x_172:
[----:B------:R-:W-:Y:S05]  /*8880*/  BSYNC B1 ;  /* 0x0000000000017941 */ /* 0x000fea0003800000 */
.L_x_171:
[----:B------:R-:W-:Y:S01]  /*8890*/  LOP3.LUT P3, RZ, R14, 0xff, RZ, 0xc0, !PT ;  /* 0x000000ff0eff7812 */ /* 0x000fe2000786c0ff */
[----:B------:R-:W-:Y:S01]  /*88a0*/  IMAD.IADD R5, R16, 0x1, R5 ;  /* 0x0000000110057824 */ /* 0x000fe200078e0205 */
[----:B------:R-:W-:Y:S01]  /*88b0*/  IADD3 R2, P5, R2, UR20, RZ ;  /* 0x0000001402027c10 */ /* 0x000fe2000ffbe0ff */
[----:B------:R-:W-:Y:S01]  /*88c0*/  ULDC.64 UR4, c[0x0][0x650] ;  /* 0x0001940000047ab9 */ /* 0x000fe20000000a00 */
[----:B------:R-:W-:Y:S01]  /*88d0*/  BSSY B1, `(.L_x_177) ;  /* 0x000006b000017945 */ /* 0x000fe20003800000 */
[----:B------:R-:W-:Y:S01]  /*88e0*/  IMAD.MOV.U32 R11, RZ, RZ, -0x1 ;  /* 0xffffffffff0b7424 */ /* 0x000fe200078e00ff */
[----:B------:R-:W-:Y:S01]  /*88f0*/  ISETP.GT.U32.AND P1, PT, R5, 0x3, PT ;  /* 0x000000030500780c */ /* 0x000fe20003f24070 */
[----:B------:R-:W-:Y:S01]  /*8900*/  IMAD.MOV.U32 R15, RZ, RZ, -0x1 ;  /* 0xffffffffff0f7424 */ /* 0x000fe200078e00ff */
[----:B------:R-:W-:Y:S02]  /*8910*/  SHF.R.U32.HI R0, RZ, 0x2, R5 ;  /* 0x00000002ff007819 */ /* 0x000fe40000011605 */
[----:B------:R-:W-:-:S02]  /*8920*/  ISETP.LT.U32.AND P1, PT, R16, 0x4, P1 ;  /* 0x000000041000780c */ /* 0x000fc40000f21070 */
[----:B------:R-:W-:Y:S01]  /*8930*/  IADD3.X R3, R3, UR13, RZ, P5, !PT ;  /* 0x0000000d03037c10 */ /* 0x000fe2000affe4ff */
[----:B------:R-:W0:Y:S01]  /*8940*/  @P3 S2R R7, SR_CgaCtaId ;  /* 0x0000000000073919 */ /* 0x000e220000008800 */
[----:B------:R-:W-:Y:S02]  /*8950*/  @P3 MOV R6, 0x400 ;  /* 0x0000040000063802 */ /* 0x000fe40000000f00 */
[----:B------:R-:W-:Y:S02]  /*8960*/  ISETP.GE.U32.AND P5, PT, R2, UR4, PT ;  /* 0x0000000402007c0c */ /* 0x000fe4000bfa6070 */
[----:B------:R-:W-:Y:S02]  /*8970*/  LOP3.LUT R0, R0, 0x1, RZ, 0xc0, !PT ;  /* 0x0000000100007812 */ /* 0x000fe400078ec0ff */
[----:B------:R-:W-:Y:S02]  /*8980*/  LOP3.LUT R5, R5, 0x3, RZ, 0xc0, !PT ;  /* 0x0000000305057812 */ /* 0x000fe400078ec0ff */
[----:B------:R-:W-:-:S02]  /*8990*/  PRMT R14, RZ, 0x7610, R14 ;  /* 0x00007610ff0e7816 */ /* 0x000fc4000000000e */
[----:B0-----:R-:W-:Y:S02]  /*89a0*/  @P3 LEA R6, R7, R6, 0x18 ;  /* 0x0000000607063211 */ /* 0x001fe400078ec0ff */
[----:B------:R-:W-:Y:S02]  /*89b0*/  SEL R7, RZ, 0x1, !P1 ;  /* 0x00000001ff077807 */ /* 0x000fe40004800000 */
[----:B------:R-:W-:Y:S01]  /*89c0*/  ISETP.GE.U32.AND.EX P1, PT, R3, UR5, PT, P5 ;  /* 0x0000000503007c0c */ /* 0x000fe2000bf26150 */
[----:B------:R0:W-:Y:S01]  /*89d0*/  @P3 SYNCS.ARRIVE.TRANS64.A1T0 RZ, [R6+URZ+0x58], RZ ;  /* 0x000058ff06ff39a7 */ /* 0x0001e2000810003f */
[----:B------:R-:W-:-:S04]  /*89e0*/  ISETP.NE.U32.AND P3, PT, R0, 0x1, PT ;  /* 0x000000010000780c */ /* 0x000fc80003f65070 */
[----:B------:R-:W-:Y:S01]  /*89f0*/  ISETP.GT.U32.AND P3, PT, R16, 0x3, !P3 ;  /* 0x000000031000780c */ /* 0x000fe20005f64070 */
[----:B0-----:R-:W-:-:S03]  /*8a00*/  IMAD.MOV.U32 R6, RZ, RZ, -0x1 ;  /* 0xffffffffff067424 */ /* 0x001fc600078e00ff */
[----:B------:R-:W-:-:S04]  /*8a10*/  SEL R0, RZ, 0x1, !P3 ;  /* 0x00000001ff007807 */ /* 0x000fc80005800000 */
[----:B------:R-:W-:Y:S02]  /*8a20*/  LOP3.LUT R12, R0, R12, R7, 0x96, !PT ;  /* 0x0000000c000c7212 */ /* 0x000fe400078e9607 */
[----:B------:R-:W-:Y:S01]  /*8a30*/  PRMT R0, RZ, 0x7610, R0 ;  /* 0x00007610ff007816 */ /* 0x000fe20000000000 */
[----:B------:R-:W-:Y:S06]  /*8a40*/  @P1 BRA `(.L_x_178) ;  /* 0x00000004004c1947 */ /* 0x000fec0003800000 */
[----:B------:R-:W-:Y:S01]  /*8a50*/  ULDC.64 UR4, c[0x0][0x628] ;  /* 0x00018a0000047ab9 */ /* 0x000fe20000000a00 */
[----:B------:R-:W0:Y:S01]  /*8a60*/  S2R R15, SR_CTAID.X ;  /* 0x00000000000f7919 */ /* 0x000e220000002500 */
[----:B------:R-:W-:Y:S01]  /*8a70*/  ISETP.NE.U32.AND P1, PT, RZ, UR4, PT ;  /* 0x00000004ff007c0c */ /* 0x000fe2000bf25070 */
[----:B------:R-:W-:Y:S01]  /*8a80*/  ULDC UR7, c[0x0][0x630] ;  /* 0x00018c0000077ab9 */ /* 0x000fe20000000800 */
[----:B------:R-:W-:Y:S01]  /*8a90*/  IMAD.MOV.U32 R6, RZ, RZ, R2 ;  /* 0x000000ffff067224 */ /* 0x000fe200078e0002 */
[----:B------:R-:W1:Y:S01]  /*8aa0*/  S2R R0, SR_CTAID.Y ;  /* 0x0000000000007919 */ /* 0x000e620000002600 */
[----:B------:R-:W-:Y:S01]  /*8ab0*/  ISETP.NE.AND.EX P1, PT, RZ, UR5, PT, P1 ;  /* 0x00000005ff007c0c */ /* 0x000fe2000bf25310 */
[----:B------:R-:W-:-:S12]  /*8ac0*/  IMAD.MOV.U32 R7, RZ, RZ, R3 ;  /* 0x000000ffff077224 */ /* 0x000fd800078e0003 */
[----:B------:R-:W-:Y:S05]  /*8ad0*/  @!P1 BRA `(.L_x_179) ;  /* 0x0000000000289947 */ /* 0x000fea0003800000 */
[----:B------:R-:W-:Y:S02]  /*8ae0*/  ULDC UR6, c[0x0][0x634] ;  /* 0x00018d0000067ab9 */ /* 0x000fe40000000800 */
[----:B------:R-:W-:-:S05]  /*8af0*/  IADD3 R11, P1, R2, UR6, RZ ;  /* 0x00000006020b7c10 */ /* 0x000fca000ff3e0ff */
[----:B------:R-:W-:-:S04]  /*8b00*/  IMAD.X R19, RZ, RZ, R3, P1 ;  /* 0x000000ffff137224 */ /* 0x000fc800008e0603 */
[----:B------:R-:W-:-:S04]  /*8b10*/  IMAD.WIDE.U32 R8, R19, UR4, RZ ;  /* 0x0000000413087c25 */ /* 0x000fc8000f8e00ff */
[----:B------:R-:W-:-:S04]  /*8b20*/  IMAD.WIDE.U32 R8, P1, R11, UR5, R8 ;  /* 0x000000050b087c25 */ /* 0x000fc8000f820008 */
[----:B------:R-:W-:-:S04]  /*8b30*/  IMAD.WIDE.U32 R10, R11, UR4, RZ ;  /* 0x000000040b0a7c25 */ /* 0x000fc8000f8e00ff */
[----:B------:R-:W-:Y:S01]  /*8b40*/  IMAD.X R7, RZ, RZ, RZ, P1 ;  /* 0x000000ffff077224 */ /* 0x000fe200008e06ff */
[----:B------:R-:W-:Y:S01]  /*8b50*/  IADD3 RZ, P1, R11, R8, RZ ;  /* 0x000000080bff7210 */ /* 0x000fe20007f3e0ff */
[----:B------:R-:W-:-:S04]  /*8b60*/  IMAD.MOV.U32 R6, RZ, RZ, R9 ;  /* 0x000000ffff067224 */ /* 0x000fc800078e0009 */
[----:B------:R-:W-:-:S08]  /*8b70*/  IMAD.WIDE.U32.X R6, R19, UR5, R6, P1 ;  /* 0x0000000513067c25 */ /* 0x000fd000088e0406 */
.L_x_179:
[--C-:B------:R-:W-:Y:S01]  /*8b80*/  SHF.R.U64 R10, R6, UR7, R7.reuse ;  /* 0x00000007060a7c19 */ /* 0x100fe20008001207 */
[----:B------:R-:W-:Y:S01]  /*8b90*/  ULDC.64 UR4, c[0x0][0x620] ;  /* 0x0001880000047ab9 */ /* 0x000fe20000000a00 */
[----:B------:R-:W-:Y:S01]  /*8ba0*/  SHF.R.U32.HI R6, RZ, UR7, R7 ;  /* 0x00000007ff067c19 */ /* 0x000fe20008011607 */
[----:B------:R-:W2:Y:S01]  /*8bb0*/  LDC R22, c[0x0][0x144] ;  /* 0x00005100ff167b82 */ /* 0x000ea20000000800 */
[----:B------:R-:W-:Y:S01]  /*8bc0*/  IADD3 R9, P1, RZ, -R10, RZ ;  /* 0x8000000aff097210 */ /* 0x000fe20007f3e0ff */
[----:B------:R-:W-:Y:S01]  /*8bd0*/  ULDC.64 UR8, c[0x0][0x640] ;  /* 0x0001900000087ab9 */ /* 0x000fe20000000a00 */
[----:B0-----:R-:W-:Y:S01]  /*8be0*/  I2FP.F32.U32 R11, R15 ;  /* 0x0000000f000b7245 */ /* 0x001fe20000201000 */
[----:B------:R-:W-:Y:S02]  /*8bf0*/  ULDC UR6, c[0x0][0x608] ;  /* 0x0001820000067ab9 */ /* 0x000fe40000000800 */
[----:B------:R-:W-:Y:S01]  /*8c00*/  IMAD.X R6, RZ, RZ, ~R6, P1 ;  /* 0x000000ffff067224 */ /* 0x000fe200008e0e06 */
[----:B------:R-:W-:Y:S01]  /*8c10*/  ISETP.NE.U32.AND P1, PT, RZ, UR8, PT ;  /* 0x00000008ff007c0c */ /* 0x000fe2000bf25070 */
[----:B------:R-:W0:Y:S02]  /*8c20*/  LDC R19, c[0x0][0x148] ;  /* 0x00005200ff137b82 */ /* 0x000e240000000800 */
[----:B------:R-:W-:Y:S01]  /*8c30*/  IMAD R8, R6, UR4, RZ ;  /* 0x0000000406087c24 */ /* 0x000fe2000f8e02ff */
[----:B------:R-:W-:Y:S01]  /*8c40*/  ISETP.NE.AND.EX P1, PT, RZ, UR9, PT, P1 ;  /* 0x00000009ff007c0c */ /* 0x000fe2000bf25310 */
[----:B------:R-:W-:Y:S01]  /*8c50*/  IMAD.WIDE.U32 R6, R9, UR4, R2 ;  /* 0x0000000409067c25 */ /* 0x000fe2000f8e0002 */
[----:B------:R-:W-:-:S03]  /*8c60*/  ULDC UR4, c[0x0][0x150] ;  /* 0x0000540000047ab9 */ /* 0x000fc60000000800 */
[----:B------:R-:W-:Y:S02]  /*8c70*/  IMAD R9, R9, UR5, R8 ;  /* 0x0000000509097c24 */ /* 0x000fe4000f8e0208 */
[----:B------:R-:W-:Y:S01]  /*8c80*/  FMUL R8, R11, UR4 ;  /* 0x000000040b087c20 */ /* 0x000fe20008400000 */
[----:B------:R-:W-:Y:S01]  /*8c90*/  ULDC UR4, c[0x0][0x618] ;  /* 0x0001860000047ab9 */ /* 0x000fe20000000800 */
[----:B------:R-:W-:Y:S01]  /*8ca0*/  ULDC UR5, c[0x0][0x154] ;  /* 0x0000550000057ab9 */ /* 0x000fe20000000800 */
[----:B------:R-:W-:-:S03]  /*8cb0*/  IMAD.IADD R7, R7, 0x1, R9 ;  /* 0x0000000107077824 */ /* 0x000fc600078e0209 */
[----:B------:R-:W3:Y:S02]  /*8cc0*/  F2I.U32.TRUNC.NTZ R8, R8 ;  /* 0x0000000800087305 */ /* 0x000ee4000020f000 */
[----:B------:R-:W-:Y:S02]  /*8cd0*/  SHF.R.U64 R11, R6, UR4, R7 ;  /* 0x00000004060b7c19 */ /* 0x000fe40008001207 */
[----:B-1----:R-:W-:-:S05]  /*8ce0*/  I2FP.F32.U32 R6, R0 ;  /* 0x0000000000067245 */ /* 0x002fca0000201000 */
[----:B------:R-:W-:Y:S01]  /*8cf0*/  FMUL R21, R6, UR5 ;  /* 0x0000000506157c20 */ /* 0x000fe20008400000 */
[----:B------:R-:W-:Y:S01]  /*8d00*/  SHF.R.U32.HI R6, RZ, UR4, R7 ;  /* 0x00000004ff067c19 */ /* 0x000fe20008011607 */
[----:B------:R-:W-:-:S03]  /*8d10*/  ULDC UR4, c[0x0][0x658] ;  /* 0x0001960000047ab9 */ /* 0x000fc60000000800 */
[--C-:B------:R-:W-:Y:S01]  /*8d20*/  SHF.R.U64 R20, R11, UR6, R6.reuse ;  /* 0x000000060b147c19 */ /* 0x100fe20008001206 */
[----:B------:R-:W1:Y:S01]  /*8d30*/  F2I.U32.TRUNC.NTZ R21, R21 ;  /* 0x0000001500157305 */ /* 0x000e62000020f000 */
[----:B------:R-:W-:Y:S01]  /*8d40*/  SHF.R.U32.HI R7, RZ, UR6, R6 ;  /* 0x00000006ff077c19 */ /* 0x000fe20008011606 */
[----:B---3--:R-:W-:-:S03]  /*8d50*/  IMAD.MOV R8, RZ, RZ, -R8 ;  /* 0x000000ffff087224 */ /* 0x008fc600078e0a08 */
[----:B------:R-:W-:Y:S01]  /*8d60*/  SHF.R.U64 R18, R20, UR4, R7 ;  /* 0x0000000414127c19 */ /* 0x000fe20008001207 */
[----:B--2---:R-:W-:Y:S01]  /*8d70*/  IMAD R15, R22, R8, R15 ;  /* 0x00000008160f7224 */ /* 0x004fe200078e020f */
[----:B------:R-:W-:-:S03]  /*8d80*/  SHF.R.U32.HI R23, RZ, UR4, R7 ;  /* 0x00000004ff177c19 */ /* 0x000fc60008011607 */
[----:B------:R-:W-:Y:S02]  /*8d90*/  IMAD.MOV.U32 R6, RZ, RZ, R18 ;  /* 0x000000ffff067224 */ /* 0x000fe400078e0012 */
[----:B------:R-:W-:Y:S01]  /*8da0*/  IMAD.MOV.U32 R7, RZ, RZ, R23 ;  /* 0x000000ffff077224 */ /* 0x000fe200078e0017 */
[----:B-1----:R-:W-:Y:S06]  /*8db0*/  @!P1 BRA `(.L_x_180) ;  /* 0x0000000000289947 */ /* 0x002fec0003800000 */
[----:B------:R-:W-:Y:S02]  /*8dc0*/  ULDC UR4, c[0x0][0x64c] ;  /* 0x0001930000047ab9 */ /* 0x000fe40000000800 */
[----:B------:R-:W-:-:S05]  /*8dd0*/  IADD3 R7, P1, R18, UR4, RZ ;  /* 0x0000000412077c10 */ /* 0x000fca000ff3e0ff */
[----:B------:R-:W-:-:S04]  /*8de0*/  IMAD.X R23, RZ, RZ, R23, P1 ;  /* 0x000000ffff177224 */ /* 0x000fc800008e0617 */
[----:B------:R-:W-:-:S04]  /*8df0*/  IMAD.WIDE.U32 R8, R23, UR8, RZ ;  /* 0x0000000817087c25 */ /* 0x000fc8000f8e00ff */
[----:B------:R-:W-:-:S04]  /*8e00*/  IMAD.WIDE.U32 R8, P1, R7, UR9, R8 ;  /* 0x0000000907087c25 */ /* 0x000fc8000f820008 */
[----:B------:R-:W-:-:S04]  /*8e10*/  IMAD.WIDE.U32 R6, R7, UR8, RZ ;  /* 0x0000000807067c25 */ /* 0x000fc8000f8e00ff */
[----:B------:R-:W-:Y:S01]  /*8e20*/  IMAD.MOV.U32 R6, RZ, RZ, R9 ;  /* 0x000000ffff067224 */ /* 0x000fe200078e0009 */
[----:B------:R-:W-:Y:S01]  /*8e30*/  IADD3 RZ, P3, R7, R8, RZ ;  /* 0x0000000807ff7210 */ /* 0x000fe20007f7e0ff */
[----:B------:R-:W-:-:S04]  /*8e40*/  IMAD.X R7, RZ, RZ, RZ, P1 ;  /* 0x000000ffff077224 */ /* 0x000fc800008e06ff */
[----:B------:R-:W-:-:S08]  /*8e50*/  IMAD.WIDE.U32.X R6, R23, UR9, R6, P3 ;  /* 0x0000000917067c25 */ /* 0x000fd000098e0406 */
.L_x_180:
[----:B------:R-:W-:Y:S01]  /*8e60*/  ULDC UR4, c[0x0][0x648] ;  /* 0x0001920000047ab9 */ /* 0x000fe20000000800 */
[----:B------:R-:W-:Y:S01]  /*8e70*/  LOP3.LUT R20, R20, UR17, RZ, 0xc0, !PT ;  /* 0x0000001114147c12 */ /* 0x000fe2000f8ec0ff */
[----:B------:R-:W-:Y:S01]  /*8e80*/  IMAD.MOV R21, RZ, RZ, -R21 ;  /* 0x000000ffff157224 */ /* 0x000fe200078e0a15 */
[----:B------:R-:W-:Y:S01]  /*8e90*/  SHF.R.U64 R7, R6, UR4, R7 ;  /* 0x0000000406077c19 */ /* 0x000fe20008001207 */
[----:B------:R-:W-:Y:S01]  /*8ea0*/  ULDC UR4, c[0x0][0x638] ;  /* 0x00018e0000047ab9 */ /* 0x000fe20000000800 */
[----:B------:R-:W-:Y:S01]  /*8eb0*/  ULDC UR5, c[0x0][0x610] ;  /* 0x0001840000057ab9 */ /* 0x000fe20000000800 */
[----:B0-----:R-:W-:Y:S02]  /*8ec0*/  @P2 IMAD R15, R19, R21, R0 ;  /* 0x00000015130f2224 */ /* 0x001fe400078e0200 */
[----:B------:R-:W-:Y:S02]  /*8ed0*/  IMAD.MOV R9, RZ, RZ, -R7 ;  /* 0x000000ffff097224 */ /* 0x000fe400078e0a07 */
[----:B------:R-:W-:Y:S01]  /*8ee0*/  IMAD R20, R7, UR18, R20 ;  /* 0x0000001207147c24 */ /* 0x000fe2000f8e0214 */
[----:B------:R-:W-:Y:S01]  /*8ef0*/  LOP3.LUT R7, R11, UR16, RZ, 0xc0, !PT ;  /* 0x000000100b077c12 */ /* 0x000fe2000f8ec0ff */
[----:B------:R-:W-:Y:S01]  /*8f00*/  IMAD R18, R9, UR4, R18 ;  /* 0x0000000409127c24 */ /* 0x000fe2000f8e0212 */
[----:B------:R-:W-:Y:S01]  /*8f10*/  ULDC UR4, c[0x0][0x600] ;  /* 0x0001800000047ab9 */ /* 0x000fe20000000800 */
[----:B------:R-:W-:-:S02]  /*8f20*/  IMAD R11, R20, UR5, R15 ;  /* 0x00000005140b7c24 */ /* 0x000fc4000f8e020f */
[----:B------:R-:W-:Y:S02]  /*8f30*/  IMAD R18, R18, UR4, R7 ;  /* 0x0000000412127c24 */ /* 0x000fe4000f8e0207 */
[----:B------:R-:W-:Y:S02]  /*8f40*/  IMAD.MOV.U32 R0, RZ, RZ, 0x1 ;  /* 0x00000001ff007424 */ /* 0x000fe400078e00ff */
[----:B------:R-:W-:Y:S01]  /*8f50*/  IMAD.MOV.U32 R6, RZ, RZ, R10 ;  /* 0x000000ffff067224 */ /* 0x000fe200078e000a */
[----:B------:R-:W-:Y:S02]  /*8f60*/  SEL R15, R18, R11, !P2 ;  /* 0x0000000b120f7207 */ /* 0x000fe40005000000 */
[----:B------:R-:W-:-:S07]  /*8f70*/  SEL R11, R11, R18, !P2 ;  /* 0x000000120b0b7207 */ /* 0x000fce0005000000 */
.L_x_178:
[----:B------:R-:W-:Y:S05]  /*8f80*/  BSYNC B1 ;  /* 0x0000000000017941 */ /* 0x000fea0003800000 */
.L_x_177:
[----:B------:R-:W-:-:S13]  /*8f90*/  LOP3.LUT P1, RZ, R0, 0xff, RZ, 0xc0, !PT ;  /* 0x000000ff00ff7812 */ /* 0x000fda000782c0ff */
[----:B------:R-:W-:Y:S05]  /*8fa0*/  @P1 BRA `(.L_x_181) ;  /* 0xfffffff400501947 */ /* 0x000fea000383ffff */
[----:B------:R-:W-:Y:S05]  /*8fb0*/  BSYNC B0 ;  /* 0x0000000000007941 */ /* 0x000fea0003800000 */
.L_x_169:
[----:B------:R-:W-:-:S03]  /*8fc0*/  UMOV UR4, 0xffffffff ;  /* 0xffffffff00047882 */ /* 0x000fc60000000000 */
[----:B------:R-:W-:Y:S05]  /*8fd0*/  BRA.DIV UR4, `(.L_x_182) ;  /* 0x00000006041c7947 */ /* 0x000fea000b800000 */
[----:B------:R-:W-:-:S13]  /*8fe0*/  ELECT P0, URZ, PT ;  /* 0x00000000003f782f */ /* 0x000fda0003800000 */
.L_x_196:
[----:B------:R-:W-:Y:S04]  /*8ff0*/  BSSY B0, `(.L_x_183) ;  /* 0x000002b000007945 */ /* 0x000fe80003800000 */
[----:B------:R-:W-:Y:S05]  /*9000*/  @!P0 BRA `(.L_x_184) ;  /* 0x0000000000a48947 */ /* 0x000fea0003800000 */
[----:B------:R-:W-:-:S04]  /*9010*/  LOP3.LUT R4, R4, 0x2, RZ, 0xfc, !PT ;  /* 0x0000000204047812 */ /* 0x000fc800078efcff */
[----:B------:R-:W-:-:S13]  /*9020*/  ISETP.NE.AND P0, PT, R4, 0x3, PT ;  /* 0x000000030400780c */ /* 0x000fda0003f05270 */
[----:B------:R-:W-:Y:S05]  /*9030*/  @!P0 BRA `(.L_x_185) ;  /* 0x0000000000048947 */ /* 0x000fea0003800000 */
[----:B------:R-:W-:Y:S01]  /*9040*/  BPT.TRAP 0x1 ;  /* 0x000000040000795c */ /* 0x000fe20000300000 */
.L_x_185:
[----:B------:R-:W0:Y:S01]  /*9050*/  S2R R3, SR_CgaCtaId ;  /* 0x0000000000037919 */ /* 0x000e220000008800 */
[----:B------:R-:W-:Y:S02]  /*9060*/  MOV R0, 0x400 ;  /* 0x0000040000007802 */ /* 0x000fe40000000f00 */
[----:B------:R-:W-:Y:S02]  /*9070*/  SHF.L.U32 R2, R12, 0x1f, RZ ;  /* 0x0000001f0c027819 */ /* 0x000fe400000006ff */
[----:B0-----:R-:W-:-:S05]  /*9080*/  LEA R0, R3, R0, 0x18 ;  /* 0x0000000003007211 */ /* 0x001fca00078ec0ff */
[----:B------:R-:W-:-:S04]  /*9090*/  VIADD R0, R0, 0x20 ;  /* 0x0000002000007836 */ /* 0x000fc80000000000 */
[C---:B------:R-:W-:Y:S02]  /*90a0*/  IMAD R7, R5.reuse, 0x8, R0 ;  /* 0x0000000805077824 */ /* 0x040fe400078e0200 */
[----:B------:R-:W-:Y:S02]  /*90b0*/  VIADD R5, R5, 0x1 ;  /* 0x0000000105057836 */ /* 0x000fe40000000000 */
[----:B------:R-:W0:Y:S03]  /*90c0*/  SYNCS.PHASECHK.TRANS64.TRYWAIT P0, [R7+URZ], R2 ;  /* 0x00000002070075a7 */ /* 0x000e26000800017f */
[----:B------:R-:W-:-:S04]  /*90d0*/  ISETP.NE.AND P1, PT, R5, 0x4, PT ;  /* 0x000000040500780c */ /* 0x000fc80003f25270 */
[----:B------:R-:W-:Y:S02]  /*90e0*/  SEL R3, RZ, 0x1, P1 ;  /* 0x00000001ff037807 */ /* 0x000fe40000800000 */
[----:B------:R-:W-:Y:S02]  /*90f0*/  SEL R5, R5, RZ, P1 ;  /* 0x000000ff05057207 */ /* 0x000fe40000800000 */
[----:B------:R-:W-:-:S03]  /*9100*/  LOP3.LUT R12, R12, R3, RZ, 0x3c, !PT ;  /* 0x000000030c0c7212 */ /* 0x000fc600078e3cff */
[----:B------:R-:W-:Y:S01]  /*9110*/  IMAD R9, R5, 0x8, R0 ;  /* 0x0000000805097824 */ /* 0x000fe200078e0200 */
[----:B------:R-:W-:Y:S01]  /*9120*/  SHF.L.U32 R4, R12, 0x1f, RZ ;  /* 0x0000001f0c047819 */ /* 0x000fe200000006ff */
[----:B0-----:R-:W-:Y:S06]  /*9130*/  @!P0 BRA `(.L_x_186) ;  /* 0x0000000000e88947 */ /* 0x001fec0003800000 */
.L_x_197:
[----:B------:R-:W1:Y:S01]  /*9140*/  SYNCS.PHASECHK.TRANS64.TRYWAIT P0, [R9+URZ], R4 ;  /* 0x00000004090075a7 */ /* 0x000e62000800017f */
[----:B0-----:R-:W-:-:S05]  /*9150*/  VIADD R2, R5, 0x1 ;  /* 0x0000000105027836 */ /* 0x001fca0000000000 */
[----:B------:R-:W-:-:S04]  /*9160*/  ISETP.NE.AND P1, PT, R2, 0x4, PT ;  /* 0x000000040200780c */ /* 0x000fc80003f25270 */
[----:B------:R-:W-:Y:S02]  /*9170*/  SEL R3, RZ, 0x1, P1 ;  /* 0x00000001ff037807 */ /* 0x000fe40000800000 */
[----:B------:R-:W-:Y:S02]  /*9180*/  SEL R7, R2, RZ, P1 ;  /* 0x000000ff02077207 */ /* 0x000fe40000800000 */
[----:B------:R-:W-:-:S03]  /*9190*/  LOP3.LUT R11, R12, R3, RZ, 0x3c, !PT ;  /* 0x000000030c0b7212 */ /* 0x000fc600078e3cff */
[----:B------:R-:W-:Y:S01]  /*91a0*/  IMAD R6, R7, 0x8, R0 ;  /* 0x0000000807067824 */ /* 0x000fe200078e0200 */
[----:B------:R-:W-:Y:S01]  /*91b0*/  SHF.L.U32 R5, R11, 0x1f, RZ ;  /* 0x0000001f0b057819 */ /* 0x000fe200000006ff */
[----:B-1----:R-:W-:Y:S06]  /*91c0*/  @!P0 BRA `(.L_x_187) ;  /* 0x0000000000d88947 */ /* 0x002fec0003800000 */
.L_x_198:
[----:B------:R-:W1:Y:S01]  /*91d0*/  SYNCS.PHASECHK.TRANS64.TRYWAIT P0, [R6+URZ], R5 ;  /* 0x00000005060075a7 */ /* 0x000e62000800017f */
[----:B------:R-:W-:-:S05]  /*91e0*/  VIADD R2, R7, 0x1 ;  /* 0x0000000107027836 */ /* 0x000fca0000000000 */
[----:B------:R-:W-:-:S04]  /*91f0*/  ISETP.NE.AND P1, PT, R2, 0x4, PT ;  /* 0x000000040200780c */ /* 0x000fc80003f25270 */
[----:B0-----:R-:W-:Y:S02]  /*9200*/  SEL R4, RZ, 0x1, P1 ;  /* 0x00000001ff047807 */ /* 0x001fe40000800000 */
[----:B------:R-:W-:Y:S02]  /*9210*/  SEL R3, R2, RZ, P1 ;  /* 0x000000ff02037207 */ /* 0x000fe40000800000 */
[----:B------:R-:W-:Y:S01]  /*9220*/  LOP3.LUT R4, R11, R4, RZ, 0x3c, !PT ;  /* 0x000000040b047212 */ /* 0x000fe200078e3cff */
[----:B-1----:R-:W-:Y:S06]  /*9230*/  @!P0 BRA `(.L_x_188) ;  /* 0x0000000000d08947 */ /* 0x002fec0003800000 */
.L_x_199:
[----:B------:R-:W-:Y:S01]  /*9240*/  IMAD R3, R3, 0x8, R0 ;  /* 0x0000000803037824 */ /* 0x000fe200078e0200 */
[----:B------:R-:W-:-:S07]  /*9250*/  SHF.L.U32 R0, R4, 0x1f, RZ ;  /* 0x0000001f04007819 */ /* 0x000fce00000006ff */
.L_x_189:
[----:B-1----:R1:W2:Y:S02]  /*9260*/  SYNCS.PHASECHK.TRANS64.TRYWAIT P0, [R3+URZ], R0 ;  /* 0x00000000030075a7 */ /* 0x0022a4000800017f */
[----:B--2---:R-:W-:Y:S05]  /*9270*/  @!P0 NANOSLEEP.SYNCS 0x989680 ;  /* 0x009896800000895d */ /* 0x004fea0003900000 */
[----:B------:R-:W2:Y:S02]  /*9280*/  @!P0 SYNCS.PHASECHK.TRANS64 P0, [R3+URZ], R0 ;  /* 0x00000000030085a7 */ /* 0x000ea4000800007f */
[----:B--2---:R-:W-:Y:S05]  /*9290*/  @!P0 BRA `(.L_x_189) ;  /* 0xfffffffc00f08947 */ /* 0x004fea000383ffff */
.L_x_184:
[----:B------:R-:W-:Y:S05]  /*92a0*/  BSYNC B0 ;  /* 0x0000000000007941 */ /* 0x000fea0003800000 */
.L_x_183:
[----:B------:R-:W-:Y:S05]  /*92b0*/  EXIT ;  /* 0x000000000000794d */ /* 0x000fea0003800000 */
.L_x_17:
[----:B-1----:R-:W-:-:S04]  /*92c0*/  IMAD.U32 R11, RZ, RZ, UR6 ;  /* 0x00000006ff0b7e24 */ /* 0x002fc8000f8e00ff */
[----:B------:R1:W4:Y:S03]  /*92d0*/  SYNCS.PHASECHK.TRANS64.TRYWAIT P0, [R11+URZ], R10 ;  /* 0x0000000a0b0075a7 */ /* 0x000326000800017f */
[----:B----4-:R-:W-:Y:S05]  /*92e0*/  @!P0 NANOSLEEP.SYNCS 0x989680 ;  /* 0x009896800000895d */ /* 0x010fea0003900000 */
[----:B------:R-:W4:Y:S02]  /*92f0*/  @!P0 SYNCS.PHASECHK.TRANS64 P0, [R11+URZ], R10 ;  /* 0x0000000a0b0085a7 */ /* 0x000f24000800007f */
[----:B----4-:R-:W-:Y:S05]  /*9300*/  @!P0 BRA `(.L_x_17) ;  /* 0xfffffffc00ec8947 */ /* 0x010fea000383ffff */
[----:B------:R-:W-:Y:S05]  /*9310*/  BRA `(.L_x_16) ;  /* 0xffffff80008c7947 */ /* 0x000fea000383ffff */
.L_x_23:
[----:B-1----:R-:W-:-:S04]  /*9320*/  IMAD.U32 R140, RZ, RZ, UR12 ;  /* 0x0000000cff8c7e24 */ /* 0x002fc8000f8e00ff */
[----:B------:R1:W4:Y:S03]  /*9330*/  SYNCS.PHASECHK.TRANS64.TRYWAIT P0, [R140+URZ], R11 ;  /* 0x0000000b8c0075a7 */ /* 0x000326000800017f */
[----:B----4-:R-:W-:Y:S05]  /*9340*/  @!P0 NANOSLEEP.SYNCS 0x989680 ;  /* 0x009896800000895d */ /* 0x010fea0003900000 */
[----:B------:R-:W4:Y:S02]  /*9350*/  @!P0 SYNCS.PHASECHK.TRANS64 P0, [R140+URZ], R11 ;  /* 0x0000000b8c0085a7 */ /* 0x000f24000800007f */
[----:B----4-:R-:W-:Y:S05]  /*9360*/  @!P0 BRA `(.L_x_23) ;  /* 0xfffffffc00ec8947 */ /* 0x010fea000383ffff */
[----:B------:R-:W-:Y:S05]  /*9370*/  BRA `(.L_x_22) ;  /* 0xffffff8c00007947 */ /* 0x000fea000383ffff */
.L_x_170:
[----:B------:R-:W-:Y:S01]  /*9380*/  BSSY B1, `(.L_x_190) ;  /* 0x0000006000017945 */ /* 0x000fe20003800000 */
[----:B------:R-:W-:-:S07]  /*9390*/  IMAD.MOV.U32 R0, RZ, RZ, -0x1 ;  /* 0xffffffffff007424 */ /* 0x000fce00078e00ff */
[----:B------:R-:W-:Y:S05]  /*93a0*/  WARPSYNC.COLLECTIVE R0, `(.L_x_191) ;  /* 0x00000000000c7348 */ /* 0x000fea0003c00000 */
[----:B------:R-:W-:Y:S02]  /*93b0*/  ELECT P1, UR62, PT ;  /* 0x00000000003e782f */ /* 0x000fe40003820000 */
[----:B------:R-:W-:Y:S01]  /*93c0*/  MOV R0, UR62 ;  /* 0x0000003e00007c02 */ /* 0x000fe20008000f00 */
[----:B------:R-:W-:Y:S10]  /*93d0*/  ENDCOLLECTIVE ;  /* 0x000000000000791b */ /* 0x000ff40003800000 */
.L_x_191:
[----:B------:R-:W-:Y:S05]  /*93e0*/  BSYNC B1 ;  /* 0x0000000000017941 */ /* 0x000fea0003800000 */
.L_x_190:
[----:B------:R-:W-:Y:S05]  /*93f0*/  BRA `(.L_x_192) ;  /* 0xfffffff000487947 */ /* 0x000fea000383ffff */
.L_x_173:
[----:B-1----:R1:W2:Y:S02]  /*9400*/  SYNCS.PHASECHK.TRANS64.TRYWAIT P1, [R18+URZ+0x20], R9 ;  /* 0x00002009120075a7 */ /* 0x0022a4000802017f */
[----:B--2---:R-:W-:Y:S05]  /*9410*/  @!P1 NANOSLEEP.SYNCS 0x989680 ;  /* 0x009896800000995d */ /* 0x004fea0003900000 */
[----:B------:R-:W2:Y:S02]  /*9420*/  @!P1 SYNCS.PHASECHK.TRANS64 P1, [R18+URZ+0x20], R9 ;  /* 0x00002009120095a7 */ /* 0x000ea4000802007f */
[----:B--2---:R-:W-:Y:S05]  /*9430*/  @!P1 BRA `(.L_x_173) ;  /* 0xfffffffc00f09947 */ /* 0x004fea000383ffff */
[----:B------:R-:W-:Y:S05]  /*9440*/  BRA `(.L_x_193) ;  /* 0xfffffff0007c7947 */ /* 0x000fea000383ffff */
.L_x_182:
[----:B------:R-:W-:Y:S01]  /*9450*/  BSSY B0, `(.L_x_194) ;  /* 0x0000006000007945 */ /* 0x000fe20003800000 */
[----:B------:R-:W-:-:S07]  /*9460*/  IMAD.MOV.U32 R0, RZ, RZ, -0x1 ;  /* 0xffffffffff007424 */ /* 0x000fce00078e00ff */
[----:B------:R-:W-:Y:S05]  /*9470*/  WARPSYNC.COLLECTIVE R0, `(.L_x_195) ;  /* 0x00000000000c7348 */ /* 0x000fea0003c00000 */
[----:B------:R-:W-:Y:S02]  /*9480*/  ELECT P1, UR62, PT ;  /* 0x00000000003e782f */ /* 0x000fe40003820000 */
[----:B------:R-:W-:Y:S01]  /*9490*/  MOV R0, UR62 ;  /* 0x0000003e00007c02 */ /* 0x000fe20008000f00 */
[----:B------:R-:W-:Y:S10]  /*94a0*/  ENDCOLLECTIVE ;  /* 0x000000000000791b */ /* 0x000ff40003800000 */
.L_x_195:
[----:B------:R-:W-:Y:S05]  /*94b0*/  BSYNC B0 ;  /* 0x0000000000007941 */ /* 0x000fea0003800000 */
.L_x_194:
[----:B------:R-:W-:Y:S01]  /*94c0*/  PLOP3.LUT P0, PT, P1, PT, PT, 0x80, 0x0 ;  /* 0x000000000000781c */ /* 0x000fe20000f0f070 */
[----:B------:R-:W-:-:S12]  /*94d0*/  BRA `(.L_x_196) ;  /* 0xfffffff800c47947 */ /* 0x000fd8000383ffff */
.L_x_186:
[----:B0-----:R0:W1:Y:S02]  /*94e0*/  SYNCS.PHASECHK.TRANS64.TRYWAIT P0, [R7+URZ], R2 ;  /* 0x00000002070075a7 */ /* 0x001064000800017f */
[----:B-1----:R-:W-:Y:S05]  /*94f0*/  @!P0 NANOSLEEP.SYNCS 0x989680 ;  /* 0x009896800000895d */ /* 0x002fea0003900000 */
[----:B------:R-:W1:Y:S02]  /*9500*/  @!P0 SYNCS.PHASECHK.TRANS64 P0, [R7+URZ], R2 ;  /* 0x00000002070085a7 */ /* 0x000e64000800007f */
[----:B-1----:R-:W-:Y:S05]  /*9510*/  @!P0 BRA `(.L_x_186) ;  /* 0xfffffffc00f08947 */ /* 0x002fea000383ffff */
[----:B------:R-:W-:Y:S05]  /*9520*/  BRA `(.L_x_197) ;  /* 0xfffffffc00047947 */ /* 0x000fea000383ffff */
.L_x_187:
[----:B0-----:R0:W1:Y:S02]  /*9530*/  SYNCS.PHASECHK.TRANS64.TRYWAIT P0, [R9+URZ], R4 ;  /* 0x00000004090075a7 */ /* 0x001064000800017f */
[----:B-1----:R-:W-:Y:S05]  /*9540*/  @!P0 NANOSLEEP.SYNCS 0x989680 ;  /* 0x009896800000895d */ /* 0x002fea0003900000 */
[----:B------:R-:W1:Y:S02]  /*9550*/  @!P0 SYNCS.PHASECHK.TRANS64 P0, [R9+URZ], R4 ;  /* 0x00000004090085a7 */ /* 0x000e64000800007f */
[----:B-1----:R-:W-:Y:S05]  /*9560*/  @!P0 BRA `(.L_x_187) ;  /* 0xfffffffc00f08947 */ /* 0x002fea000383ffff */
[----:B------:R-:W-:Y:S05]  /*9570*/  BRA `(.L_x_198) ;  /* 0xfffffffc00147947 */ /* 0x000fea000383ffff */
.L_x_188:
[----:B0-----:R0:W1:Y:S02]  /*9580*/  SYNCS.PHASECHK.TRANS64.TRYWAIT P0, [R6+URZ], R5 ;  /* 0x00000005060075a7 */ /* 0x001064000800017f */
[----:B-1----:R-:W-:Y:S05]  /*9590*/  @!P0 NANOSLEEP.SYNCS 0x989680 ;  /* 0x009896800000895d */ /* 0x002fea0003900000 */
[----:B------:R-:W1:Y:S02]  /*95a0*/  @!P0 SYNCS.PHASECHK.TRANS64 P0, [R6+URZ], R5 ;  /* 0x00000005060085a7 */ /* 0x000e64000800007f */
[----:B-1----:R-:W-:Y:S05]  /*95b0*/  @!P0 BRA `(.L_x_188) ;  /* 0xfffffffc00f08947 */ /* 0x002fea000383ffff */
[----:B------:R-:W-:Y:S05]  /*95c0*/  BRA `(.L_x_199) ;  /* 0xfffffffc001c7947 */ /* 0x000fea000383ffff */
.L_x_200:
[----:B------:R-:W-:-:S00]  /*95d0*/  BRA `(.L_x_200) ;  /* 0xfffffffc00fc7947 */ /* 0x000fc0000383ffff */
[----:B------:R-:W-:-:S00]  /*95e0*/  NOP ;  /* 0x0000000000007918 */ /* 0x000fc00000000000 */
        /* <DEDUP_REMOVED lines=9> */
.L_x_201:


//--------------------- .nv.shared._ZN7cutlass13device_kernelINS_4gemm6kernel13GemmUniversalIN4cute5tupleIJiiiiEEENS1_10collective13CollectiveMmaINS1_37MainloopSm90TmaGmmaWarpSpecializedFP8ILi4ENS5_IJNS4_1CILi1EEESB_SB_EEENS1_35KernelTmaWarpSpecializedCooperativeEEENS5_IJNSA_ILi128EEESF_SF_EEENS_12float_e5m2_tENS5_IJlSB_lEEESH_SI_NS4_8TiledMMAINS4_8MMA_AtomIJNS4_4SM904GMMA31MMA_64x128x32_F32E5M2E5M2_SS_TNILNSM_7ScaleInE1ELSO_1EEEEEENS4_6LayoutINS5_IJNSA_ILi2EEESB_SB_EEENS5_IJSB_NSA_ILi0EEESU_EEEEENS5_IJNS4_10UnderscoreESX_SX_EEEEENS4_13SM90_TMA_LOADENS4_14ComposedLayoutINS4_7SwizzleILi3ELi4ELi3EEENS4_18smem_ptr_flag_bitsILi8EEENSR_INS5_IJNSA_ILi8EEESF_EEENS5_IJSF_SB_EEEEEEEvNS4_8identityES10_S1A_vS1B_EENS_8epilogue10collective6detail29Sm90TmaWarpSpecializedAdapterINS1E_15DefaultEpilogueISH_SI_SI_NS1D_6thread17LinearCombinationISH_Li1EffLNS1I_9ScaleType4KindE0ELNS_15FloatRoundStyleE2ESH_EENS1_15EpilogueDefaultEEEEEvvEEEEvNT_6ParamsE --------------------------
	.section	.nv.shared._ZN7cutlass13device_kernelINS_4gemm6kernel13GemmUniversalIN4cute5tupleIJiiiiEEENS1_10collective13CollectiveMmaINS1_37MainloopSm90TmaGmmaWarpSpecializedFP8ILi4ENS5_IJNS4_1CILi1EEESB_SB_EEENS1_35KernelTmaWarpSpecializedCooperativeEEENS5_IJNSA_ILi128EEESF_SF_EEENS_12float_e5m2_tENS5_IJlSB_lEEESH_SI_NS4_8TiledMMAINS4_8MMA_AtomIJNS4_4SM904GMMA31MMA_64x128x32_F32E5M2E5M2_SS_TNILNSM_7ScaleInE1ELSO_1EEEEEENS4_6LayoutINS5_IJNSA_ILi2EEESB_SB_EEENS5_IJSB_NSA_ILi0EEESU_EEEEENS5_IJNS4_10UnderscoreESX_SX_EEEEENS4_13SM90_TMA_LOADENS4_14ComposedLayoutINS4_7SwizzleILi3ELi4ELi3EEENS4_18smem_ptr_flag_bitsILi8EEENSR_INS5_IJNSA_ILi8EEESF_EEENS5_IJSF_SB_EEEEEEEvNS4_8identityES10_S1A_vS1B_EENS_8epilogue10collective6detail29Sm90TmaWarpSpecializedAdapterINS1E_15DefaultEpilogueISH_SI_SI_NS1D_6thread17LinearCombinationISH_Li1EffLNS1I_9ScaleType4KindE0ELNS_15FloatRoundStyleE2ESH_EENS1_15EpilogueDefaultEEEEEvvEEEEvNT_6ParamsE,"aw",@nobits
	.sectionflags	@""
	.align	16
	.zero		1024


//--------------------- .nv.shared.reserved.0     --------------------------
	.section	.nv.shared.reserved.0,"aw",@nobits
	.weak		__nv_reservedSMEM_offset_0_alias
	.size		__nv_reservedSMEM_offset_0_alias, 0, 0
	.other		__nv_reservedSMEM_offset_0_alias,@"STO_CUDA_RESERVED_SHARED STV_DEFAULT"
__nv_reservedSMEM_offset_0_alias:
	.zero		0


//--------------------- .nv.global                --------------------------
	.section	.nv.global,"aw",@nobits
.nv.global:
	.type		_ZN39_INTERNAL_2822b3e6_4_k_cu_3645d9a4_44824cute1_E,@object
	.size		_ZN39_INTERNAL_2822b3e6_4_k_cu_3645d9a4_44824cute1_E,(_ZN39_INTERNAL_2822b3e6_4_k_cu_3645d9a4_44824cuda3std3__45__cpo6cbeginE - _ZN39_INTERNAL_2822b3e6_4_k_cu_3645d9a4_44824cute1_E)
_ZN39_INTERNAL_2822b3e6_4_k_cu_3645d9a4_44824cute1_E:
	.zero		1
	.type		_ZN39_INTERNAL_2822b3e6_4_k_cu_3645d9a4_44824cuda3std3__45__cpo6cbeginE,@object
	.size		_ZN39_INTERNAL_2822b3e6_4_k_cu_3645d9a4_44824cuda3std3__45__cpo6cbeginE,(_ZN39_INTERNAL_2822b3e6_4_k_cu_3645d9a4_44824cuda3std3__48in_placeE - _ZN39_INTERNAL_2822b3e6_4_k_cu_3645d9a4_44824cuda3std3__45__cpo6cbeginE)
_ZN39_INTERNAL_2822b3e6_4_k_cu_3645d9a4_44824cuda3std3__45__cpo6cbeginE:
	.zero		1
	.type		_ZN39_INTERNAL_2822b3e6_4_k_cu_3645d9a4_44824cuda3std3__48in_placeE,@object
	.size		_ZN39_INTERNAL_2822b3e6_4_k_cu_3645d9a4_44824cuda3std3__48in_placeE,(_ZN39_INTERNAL_2822b3e6_4_k_cu_3645d9a4_44824cuda3std6ranges3__45__cpo9iter_moveE - _ZN39_INTERNAL_2822b3e6_4_k_cu_3645d9a4_44824cuda3std3__48in_placeE)
_ZN39_INTERNAL_2822b3e6_4_k_cu_3645d9a4_44824cuda3std3__48in_placeE:
	.zero		1
	.type		_ZN39_INTERNAL_2822b3e6_4_k_cu_3645d9a4_44824cuda3std6ranges3__45__cpo9iter_moveE,@object
	.size		_ZN39_INTERNAL_2822b3e6_4_k_cu_3645d9a4_44824cuda3std6ranges3__45__cpo9iter_moveE,(_ZN39_INTERNAL_2822b3e6_4_k_cu_3645d9a4_44824cuda3std3__45__cpo5beginE - _ZN39_INTERNAL_2822b3e6_4_k_cu_3645d9a4_44824cuda3std6ranges3__45__cpo9iter_moveE)
_ZN39_INTERNAL_2822b3e6_4_k_cu_3645d9a4_44824cuda3std6ranges3__45__cpo9iter_moveE:
	.zero		1
	.type		_ZN39_INTERNAL_2822b3e6_4_k_cu_3645d9a4_44824cuda3std3__45__cpo5beginE,@object
	.size		_ZN39_INTERNAL_2822b3e6_4_k_cu_3645d9a4_44824cuda3std3__45__cpo5beginE,(_ZN39_INTERNAL_2822b3e6_4_k_cu_3645d9a4_44824cuda3std3__441_GLOBAL__N__2822b3e6_4_k_cu_3645d9a4_44826ignoreE - _ZN39_INTERNAL_2822b3e6_4_k_cu_3645d9a4_44824cuda3std3__45__cpo5beginE)
_ZN39_INTERNAL_2822b3e6_4_k_cu_3645d9a4_44824cuda3std3__45__cpo5beginE:
	.zero		1
	.type		_ZN39_INTERNAL_2822b3e6_4_k_cu_3645d9a4_44824cuda3std3__441_GLOBAL__N__2822b3e6_4_k_cu_3645d9a4_44826ignoreE,@object
	.size		_ZN39_INTERNAL_2822b3e6_4_k_cu_3645d9a4_44824cuda3std3__441_GLOBAL__N__2822b3e6_4_k_cu_3645d9a4_44826ignoreE,(_ZN39_INTERNAL_2822b3e6_4_k_cu_3645d9a4_44824cute7productE - _ZN39_INTERNAL_2822b3e6_4_k_cu_3645d9a4_44824cuda3std3__441_GLOBAL__N__2822b3e6_4_k_cu_3645d9a4_44826ignoreE)
_ZN39_INTERNAL_2822b3e6_4_k_cu_3645d9a4_44824cuda3std3__441_GLOBAL__N__2822b3e6_4_k_cu_3645d9a4_44826ignoreE:
	.zero		1
	.type		_ZN39_INTERNAL_2822b3e6_4_k_cu_3645d9a4_44824cute7productE,@object
	.size		_ZN39_INTERNAL_2822b3e6_4_k_cu_3645d9a4_44824cute7productE,(_ZN39_INTERNAL_2822b3e6_4_k_cu_3645d9a4_44824cuda3std3__45__cpo3endE - _ZN39_INTERNAL_2822b3e6_4_k_cu_3645d9a4_44824cute7productE)
_ZN39_INTERNAL_2822b3e6_4_k_cu_3645d9a4_44824cute7productE:
	.zero		1
	.type		_ZN39_INTERNAL_2822b3e6_4_k_cu_3645d9a4_44824cuda3std3__45__cpo3endE,@object
	.size		_ZN39_INTERNAL_2822b3e6_4_k_cu_3645d9a4_44824cuda3std3__45__cpo3endE,(_ZN39_INTERNAL_2822b3e6_4_k_cu_3645d9a4_44824cuda3std3__419piecewise_constructE - _ZN39_INTERNAL_2822b3e6_4_k_cu_3645d9a4_44824cuda3std3__45__cpo3endE)
_ZN39_INTERNAL_2822b3e6_4_k_cu_3645d9a4_44824cuda3std3__45__cpo3endE:
	.zero		1
	.type		_ZN39_INTERNAL_2822b3e6_4_k_cu_3645d9a4_44824cuda3std3__419piecewise_constructE,@object
	.size		_ZN39_INTERNAL_2822b3e6_4_k_cu_3645d9a4_44824cuda3std3__419piecewise_constructE,(_ZN39_INTERNAL_2822b3e6_4_k_cu_3645d9a4_44824cuda3std3__45__cpo4cendE - _ZN39_INTERNAL_2822b3e6_4_k_cu_3645d9a4_44824cuda3std3__419piecewise_constructE)
_ZN39_INTERNAL_2822b3e6_4_k_cu_3645d9a4_44824cuda3std3__419piecewise_constructE:
	.zero		1
	.type		_ZN39_INTERNAL_2822b3e6_4_k_cu_3645d9a4_44824cuda3std3__45__cpo4cendE,@object
	.size		_ZN39_INTERNAL_2822b3e6_4_k_cu_3645d9a4_44824cuda3std3__45__cpo4cendE,(_ZN39_INTERNAL_2822b3e6_4_k_cu_3645d9a4_44824cuda3std6ranges3__45__cpo4swapE - _ZN39_INTERNAL_2822b3e6_4_k_cu_3645d9a4_44824cuda3std3__45__cpo4cendE)
_ZN39_INTERNAL_2822b3e6_4_k_cu_3645d9a4_44824cuda3std3__45__cpo4cendE:
	.zero		1
	.type		_ZN39_INTERNAL_2822b3e6_4_k_cu_3645d9a4_44824cuda3std6ranges3__45__cpo4swapE,@object
	.size		_ZN39_INTERNAL_2822b3e6_4_k_cu_3645d9a4_44824cuda3std6ranges3__45__cpo4swapE,(.L_7 - _ZN39_INTERNAL_2822b3e6_4_k_cu_3645d9a4_44824cuda3std6ranges3__45__cpo4swapE)
_ZN39_INTERNAL_2822b3e6_4_k_cu_3645d9a4_44824cuda3std6ranges3__45__cpo4swapE:
	.zero		1
.L_7:


//--------------------- .nv.constant0._ZN7cutlass13device_kernelINS_4gemm6kernel13GemmUniversalIN4cute5tupleIJiiiiEEENS1_10collective13CollectiveMmaINS1_37MainloopSm90TmaGmmaWarpSpecializedFP8ILi4ENS5_IJNS4_1CILi1EEESB_SB_EEENS1_35KernelTmaWarpSpecializedCooperativeEEENS5_IJNSA_ILi128EEESF_SF_EEENS_12float_e5m2_tENS5_IJlSB_lEEESH_SI_NS4_8TiledMMAINS4_8MMA_AtomIJNS4_4SM904GMMA31MMA_64x128x32_F32E5M2E5M2_SS_TNILNSM_7ScaleInE1ELSO_1EEEEEENS4_6LayoutINS5_IJNSA_ILi2EEESB_SB_EEENS5_IJSB_NSA_ILi0EEESU_EEEEENS5_IJNS4_10UnderscoreESX_SX_EEEEENS4_13SM90_TMA_LOADENS4_14ComposedLayoutINS4_7SwizzleILi3ELi4ELi3EEENS4_18smem_ptr_flag_bitsILi8EEENSR_INS5_IJNSA_ILi8EEESF_EEENS5_IJSF_SB_EEEEEEEvNS4_8identityES10_S1A_vS1B_EENS_8epilogue10collective6detail29Sm90TmaWarpSpecializedAdapterINS1E_15DefaultEpilogueISH_SI_SI_NS1D_6thread17LinearCombinationISH_Li1EffLNS1I_9ScaleType4KindE0ELNS_15FloatRoundStyleE2ESH_EENS1_15EpilogueDefaultEEEEEvvEEEEvNT_6ParamsE --------------------------
	.section	.nv.constant0._ZN7cutlass13device_kernelINS_4gemm6kernel13GemmUniversalIN4cute5tupleIJiiiiEEENS1_10collective13CollectiveMmaINS1_37MainloopSm90TmaGmmaWarpSpecializedFP8ILi4ENS5_IJNS4_1CILi1EEESB_SB_EEENS1_35KernelTmaWarpSpecializedCooperativeEEENS5_IJNSA_ILi128EEESF_SF_EEENS_12float_e5m2_tENS5_IJlSB_lEEESH_SI_NS4_8TiledMMAINS4_8MMA_AtomIJNS4_4SM904GMMA31MMA_64x128x32_F32E5M2E5M2_SS_TNILNSM_7ScaleInE1ELSO_1EEEEEENS4_6LayoutINS5_IJNSA_ILi2EEESB_SB_EEENS5_IJSB_NSA_ILi0EEESU_EEEEENS5_IJNS4_10UnderscoreESX_SX_EEEEENS4_13SM90_TMA_LOADENS4_14ComposedLayoutINS4_7SwizzleILi3ELi4ELi3EEENS4_18smem_ptr_flag_bitsILi8EEENSR_INS5_IJNSA_ILi8EEESF_EEENS5_IJSF_SB_EEEEEEEvNS4_8identityES10_S1A_vS1B_EENS_8epilogue10collective6detail29Sm90TmaWarpSpecializedAdapterINS1E_15DefaultEpilogueISH_SI_SI_NS1D_6thread17LinearCombinationISH_Li1EffLNS1I_9ScaleType4KindE0ELNS_15FloatRoundStyleE2ESH_EENS1_15EpilogueDefaultEEEEEvvEEEEvNT_6ParamsE,"a",@progbits
	.sectionflags	@""
	.align	4
.nv.constant0._ZN7cutlass13device_kernelINS_4gemm6kernel13GemmUniversalIN4cute5tupleIJiiiiEEENS1_10collective13CollectiveMmaINS1_37MainloopSm90TmaGmmaWarpSpecializedFP8ILi4ENS5_IJNS4_1CILi1EEESB_SB_EEENS1_35KernelTmaWarpSpecializedCooperativeEEENS5_IJNSA_ILi128EEESF_SF_EEENS_12float_e5m2_tENS5_IJlSB_lEEESH_SI_NS4_8TiledMMAINS4_8MMA_AtomIJNS4_4SM904GMMA31MMA_64x128x32_F32E5M2E5M2_SS_TNILNSM_7ScaleInE1ELSO_1EEEEEENS4_6LayoutINS5_IJNSA_ILi2EEESB_SB_EEENS5_IJSB_NSA_ILi0EEESU_EEEEENS5_IJNS4_10UnderscoreESX_SX_EEEEENS4_13SM90_TMA_LOADENS4_14ComposedLayoutINS4_7SwizzleILi3ELi4ELi3EEENS4_18smem_ptr_flag_bitsILi8EEENSR_INS5_IJNSA_ILi8EEESF_EEENS5_IJSF_SB_EEEEEEEvNS4_8identityES10_S1A_vS1B_EENS_8epilogue10collective6detail29Sm90TmaWarpSpecializedAdapterINS1E_15DefaultEpilogueISH_SI_SI_NS1D_6thread17LinearCombinationISH_Li1EffLNS1I_9ScaleType4KindE0ELNS_15FloatRoundStyleE2ESH_EENS1_15EpilogueDefaultEEEEEvvEEEEvNT_6ParamsE:
	.zero		1664


//--------------------- SYMBOLS --------------------------

	.type		.nv.reservedSmem.offset0,@object
	.size		.nv.reservedSmem.offset0,0x4
